//
// Generated by NVIDIA NVVM Compiler
//
// Compiler Build ID: CL-36424714
// Cuda compilation tools, release 13.0, V13.0.88
// Based on NVVM 20.0.0
//

.version 9.0
.target sm_100
.address_size 64

	// .globl	_Z15TransposeKernelP6__halfS0_S0_S0_iii

.visible .entry _Z15TransposeKernelP6__halfS0_S0_S0_iii(
	.param .u64 .ptr .align 1 _Z15TransposeKernelP6__halfS0_S0_S0_iii_param_0,
	.param .u64 .ptr .align 1 _Z15TransposeKernelP6__halfS0_S0_S0_iii_param_1,
	.param .u64 .ptr .align 1 _Z15TransposeKernelP6__halfS0_S0_S0_iii_param_2,
	.param .u64 .ptr .align 1 _Z15TransposeKernelP6__halfS0_S0_S0_iii_param_3,
	.param .u32 _Z15TransposeKernelP6__halfS0_S0_S0_iii_param_4,
	.param .u32 _Z15TransposeKernelP6__halfS0_S0_S0_iii_param_5,
	.param .u32 _Z15TransposeKernelP6__halfS0_S0_S0_iii_param_6
)
{
	.local .align 8 .b8 	__local_depot0[56];
	.reg .b64 	%SP;
	.reg .b64 	%SPL;
	.reg .pred 	%p<30>;
	.reg .b16 	%rs<5>;
	.reg .b32 	%r<575>;
	.reg .b64 	%rd<56>;

	mov.u64 	%SPL, __local_depot0;
	ld.param.u64 	%rd13, [_Z15TransposeKernelP6__halfS0_S0_S0_iii_param_0];
	ld.param.u64 	%rd14, [_Z15TransposeKernelP6__halfS0_S0_S0_iii_param_1];
	ld.param.u64 	%rd15, [_Z15TransposeKernelP6__halfS0_S0_S0_iii_param_2];
	ld.param.u64 	%rd16, [_Z15TransposeKernelP6__halfS0_S0_S0_iii_param_3];
	ld.param.u32 	%r133, [_Z15TransposeKernelP6__halfS0_S0_S0_iii_param_4];
	ld.param.u32 	%r134, [_Z15TransposeKernelP6__halfS0_S0_S0_iii_param_5];
	ld.param.u32 	%r538, [_Z15TransposeKernelP6__halfS0_S0_S0_iii_param_6];
	cvta.to.global.u64 	%rd1, %rd16;
	cvta.to.global.u64 	%rd2, %rd14;
	cvta.to.global.u64 	%rd3, %rd15;
	cvta.to.global.u64 	%rd4, %rd13;
	add.u64 	%rd5, %SPL, 0;
	mov.u32 	%r136, %ntid.x;
	mov.u32 	%r137, %ctaid.x;
	mov.u32 	%r138, %tid.x;
	mad.lo.s32 	%r1, %r136, %r137, %r138;
	setp.ge.s32 	%p1, %r1, %r133;
	@%p1 bra 	$L__BB0_42;
	setp.eq.s32 	%p2, %r538, 0;
	@%p2 bra 	$L__BB0_28;
	shr.u32 	%r140, %r133, 31;
	add.s32 	%r141, %r133, %r140;
	shr.s32 	%r532, %r141, 1;
	div.s32 	%r507, %r1, %r532;
	mul.lo.s32 	%r142, %r507, %r532;
	sub.s32 	%r553, %r1, %r142;
	st.local.v2.u32 	[%rd5], {%r553, %r507};
	setp.lt.s32 	%p3, %r538, 2;
	mov.b32 	%r554, 2;
	@%p3 bra 	$L__BB0_15;
	add.s32 	%r5, %r538, -1;
	add.s32 	%r146, %r538, -2;
	and.b32  	%r6, %r5, 7;
	setp.lt.u32 	%p4, %r146, 7;
	mov.b32 	%r554, 2;
	mov.b32 	%r521, 1;
	@%p4 bra 	$L__BB0_7;
	and.b32  	%r149, %r5, -8;
	neg.s32 	%r506, %r149;
	add.s64 	%rd54, %rd5, 16;
	mov.b32 	%r554, 2;
	mov.b32 	%r505, 0;
$L__BB0_5:
	.pragma "nounroll";
	shr.u32 	%r150, %r532, 31;
	add.s32 	%r151, %r532, %r150;
	shr.s32 	%r152, %r151, 1;
	div.s32 	%r153, %r507, %r152;
	mul.lo.s32 	%r154, %r153, %r152;
	sub.s32 	%r155, %r507, %r154;
	st.local.u32 	[%rd54+-12], %r155;
	mad.lo.s32 	%r156, %r155, %r554, %r553;
	shr.s32 	%r157, %r532, 31;
	shr.u32 	%r158, %r157, 30;
	add.s32 	%r159, %r532, %r158;
	shr.s32 	%r160, %r159, 2;
	div.s32 	%r161, %r153, %r160;
	mul.lo.s32 	%r162, %r161, %r160;
	sub.s32 	%r163, %r153, %r162;
	mul.lo.s32 	%r164, %r554, %r163;
	shl.b32 	%r165, %r164, 1;
	add.s32 	%r166, %r165, %r156;
	shr.u32 	%r167, %r157, 29;
	add.s32 	%r168, %r532, %r167;
	shr.s32 	%r169, %r168, 3;
	div.s32 	%r170, %r161, %r169;
	mul.lo.s32 	%r171, %r170, %r169;
	sub.s32 	%r172, %r161, %r171;
	st.local.v2.u32 	[%rd54+-8], {%r163, %r172};
	mul.lo.s32 	%r173, %r554, %r172;
	shl.b32 	%r174, %r173, 2;
	add.s32 	%r175, %r174, %r166;
	shr.u32 	%r176, %r157, 28;
	add.s32 	%r177, %r532, %r176;
	shr.s32 	%r178, %r177, 4;
	div.s32 	%r179, %r170, %r178;
	mul.lo.s32 	%r180, %r179, %r178;
	sub.s32 	%r181, %r170, %r180;
	mul.lo.s32 	%r182, %r554, %r181;
	shl.b32 	%r183, %r182, 3;
	add.s32 	%r184, %r183, %r175;
	shr.u32 	%r185, %r157, 27;
	add.s32 	%r186, %r532, %r185;
	shr.s32 	%r187, %r186, 5;
	div.s32 	%r188, %r179, %r187;
	mul.lo.s32 	%r189, %r188, %r187;
	sub.s32 	%r190, %r179, %r189;
	st.local.v2.u32 	[%rd54], {%r181, %r190};
	mul.lo.s32 	%r191, %r554, %r190;
	shl.b32 	%r192, %r191, 4;
	add.s32 	%r193, %r192, %r184;
	shr.u32 	%r194, %r157, 26;
	add.s32 	%r195, %r532, %r194;
	shr.s32 	%r196, %r195, 6;
	div.s32 	%r197, %r188, %r196;
	mul.lo.s32 	%r198, %r197, %r196;
	sub.s32 	%r199, %r188, %r198;
	mul.lo.s32 	%r200, %r554, %r199;
	shl.b32 	%r201, %r200, 5;
	add.s32 	%r202, %r201, %r193;
	shr.u32 	%r203, %r157, 25;
	add.s32 	%r204, %r532, %r203;
	shr.s32 	%r205, %r204, 7;
	div.s32 	%r206, %r197, %r205;
	mul.lo.s32 	%r207, %r206, %r205;
	sub.s32 	%r208, %r197, %r207;
	st.local.v2.u32 	[%rd54+8], {%r199, %r208};
	mul.lo.s32 	%r209, %r554, %r208;
	shl.b32 	%r210, %r209, 6;
	add.s32 	%r211, %r210, %r202;
	shr.u32 	%r212, %r157, 24;
	add.s32 	%r213, %r532, %r212;
	shr.s32 	%r532, %r213, 8;
	div.s32 	%r507, %r206, %r532;
	mul.lo.s32 	%r214, %r507, %r532;
	sub.s32 	%r215, %r206, %r214;
	st.local.v2.u32 	[%rd54+16], {%r215, %r507};
	mul.lo.s32 	%r216, %r554, %r215;
	shl.b32 	%r217, %r216, 7;
	add.s32 	%r553, %r217, %r211;
	shl.b32 	%r554, %r554, 8;
	add.s32 	%r506, %r506, 8;
	add.s32 	%r505, %r505, 8;
	add.s64 	%rd54, %rd54, 32;
	setp.ne.s32 	%p5, %r506, 0;
	@%p5 bra 	$L__BB0_5;
	add.s32 	%r521, %r505, 1;
$L__BB0_7:
	setp.eq.s32 	%p6, %r6, 0;
	@%p6 bra 	$L__BB0_15;
	and.b32  	%r28, %r5, 3;
	setp.lt.u32 	%p7, %r6, 4;
	@%p7 bra 	$L__BB0_10;
	shr.u32 	%r219, %r532, 31;
	add.s32 	%r220, %r532, %r219;
	shr.s32 	%r221, %r220, 1;
	mul.wide.u32 	%rd18, %r521, 4;
	add.s64 	%rd19, %rd5, %rd18;
	ld.local.u32 	%r222, [%rd19];
	div.s32 	%r223, %r222, %r221;
	mul.lo.s32 	%r224, %r223, %r221;
	sub.s32 	%r225, %r222, %r224;
	st.local.u32 	[%rd19], %r225;
	mad.lo.s32 	%r226, %r225, %r554, %r553;
	shr.s32 	%r227, %r532, 31;
	shr.u32 	%r228, %r227, 30;
	add.s32 	%r229, %r532, %r228;
	shr.s32 	%r230, %r229, 2;
	div.s32 	%r231, %r223, %r230;
	mul.lo.s32 	%r232, %r231, %r230;
	sub.s32 	%r233, %r223, %r232;
	st.local.u32 	[%rd19+4], %r233;
	mul.lo.s32 	%r234, %r554, %r233;
	shl.b32 	%r235, %r234, 1;
	add.s32 	%r236, %r235, %r226;
	shr.u32 	%r237, %r227, 29;
	add.s32 	%r238, %r532, %r237;
	shr.s32 	%r239, %r238, 3;
	div.s32 	%r240, %r231, %r239;
	mul.lo.s32 	%r241, %r240, %r239;
	sub.s32 	%r242, %r231, %r241;
	st.local.u32 	[%rd19+8], %r242;
	mul.lo.s32 	%r243, %r554, %r242;
	shl.b32 	%r244, %r243, 2;
	add.s32 	%r245, %r244, %r236;
	shr.u32 	%r246, %r227, 28;
	add.s32 	%r247, %r532, %r246;
	shr.s32 	%r532, %r247, 4;
	div.s32 	%r248, %r240, %r532;
	add.s32 	%r521, %r521, 4;
	st.local.u32 	[%rd19+16], %r248;
	mul.lo.s32 	%r249, %r248, %r532;
	sub.s32 	%r250, %r240, %r249;
	st.local.u32 	[%rd19+12], %r250;
	mul.lo.s32 	%r251, %r554, %r250;
	shl.b32 	%r252, %r251, 3;
	add.s32 	%r553, %r252, %r245;
	shl.b32 	%r554, %r554, 4;
$L__BB0_10:
	setp.eq.s32 	%p8, %r28, 0;
	@%p8 bra 	$L__BB0_15;
	setp.eq.s32 	%p9, %r28, 1;
	@%p9 bra 	$L__BB0_13;
	shr.u32 	%r254, %r532, 31;
	add.s32 	%r255, %r532, %r254;
	shr.s32 	%r256, %r255, 1;
	mul.wide.u32 	%rd20, %r521, 4;
	add.s64 	%rd21, %rd5, %rd20;
	ld.local.u32 	%r257, [%rd21];
	div.s32 	%r258, %r257, %r256;
	mul.lo.s32 	%r259, %r258, %r256;
	sub.s32 	%r260, %r257, %r259;
	st.local.u32 	[%rd21], %r260;
	mad.lo.s32 	%r261, %r260, %r554, %r553;
	shr.u32 	%r262, %r532, 30;
	add.s32 	%r263, %r532, %r262;
	shr.s32 	%r532, %r263, 2;
	div.s32 	%r264, %r258, %r532;
	add.s32 	%r521, %r521, 2;
	st.local.u32 	[%rd21+8], %r264;
	mul.lo.s32 	%r265, %r264, %r532;
	sub.s32 	%r266, %r258, %r265;
	st.local.u32 	[%rd21+4], %r266;
	mul.lo.s32 	%r267, %r554, %r266;
	shl.b32 	%r268, %r267, 1;
	add.s32 	%r553, %r268, %r261;
	shl.b32 	%r554, %r554, 2;
$L__BB0_13:
	and.b32  	%r269, %r5, 1;
	setp.eq.b32 	%p10, %r269, 1;
	not.pred 	%p11, %p10;
	@%p11 bra 	$L__BB0_15;
	shr.u32 	%r270, %r532, 31;
	add.s32 	%r271, %r532, %r270;
	shr.s32 	%r532, %r271, 1;
	mul.wide.u32 	%rd22, %r521, 4;
	add.s64 	%rd23, %rd5, %rd22;
	ld.local.u32 	%r272, [%rd23];
	div.s32 	%r273, %r272, %r532;
	st.local.u32 	[%rd23+4], %r273;
	mul.lo.s32 	%r274, %r273, %r532;
	sub.s32 	%r275, %r272, %r274;
	st.local.u32 	[%rd23], %r275;
	mad.lo.s32 	%r553, %r275, %r554, %r553;
	shl.b32 	%r554, %r554, 1;
$L__BB0_15:
	add.s32 	%r57, %r538, %r134;
	setp.lt.s32 	%p12, %r134, 1;
	@%p12 bra 	$L__BB0_27;
	add.s32 	%r276, %r538, 1;
	max.s32 	%r277, %r57, %r276;
	sub.s32 	%r58, %r277, %r538;
	and.b32  	%r59, %r58, 7;
	sub.s32 	%r278, %r538, %r277;
	setp.gt.u32 	%p13, %r278, -8;
	mov.u32 	%r539, %r554;
	@%p13 bra 	$L__BB0_19;
	and.b32  	%r279, %r58, -8;
	neg.s32 	%r535, %r279;
	add.s64 	%rd9, %rd5, 16;
	mov.u32 	%r539, %r532;
$L__BB0_18:
	.pragma "nounroll";
	mul.wide.s32 	%rd24, %r538, 4;
	add.s64 	%rd25, %rd9, %rd24;
	shr.s32 	%r281, %r539, 31;
	shr.u32 	%r282, %r281, 28;
	add.s32 	%r283, %r539, %r282;
	shr.s32 	%r284, %r283, 4;
	ld.local.u32 	%r285, [%rd25+-16];
	div.s32 	%r286, %r285, %r284;
	mul.lo.s32 	%r287, %r286, %r284;
	sub.s32 	%r288, %r285, %r287;
	st.local.u32 	[%rd25+-16], %r288;
	shr.u32 	%r289, %r281, 24;
	add.s32 	%r290, %r539, %r289;
	shr.s32 	%r291, %r290, 8;
	div.s32 	%r292, %r286, %r291;
	mul.lo.s32 	%r293, %r292, %r291;
	sub.s32 	%r294, %r286, %r293;
	st.local.u32 	[%rd25+-12], %r294;
	shr.u32 	%r295, %r281, 20;
	add.s32 	%r296, %r539, %r295;
	shr.s32 	%r297, %r296, 12;
	div.s32 	%r298, %r292, %r297;
	mul.lo.s32 	%r299, %r298, %r297;
	sub.s32 	%r300, %r292, %r299;
	st.local.u32 	[%rd25+-8], %r300;
	shr.u32 	%r301, %r281, 16;
	add.s32 	%r302, %r539, %r301;
	shr.s32 	%r303, %r302, 16;
	div.s32 	%r304, %r298, %r303;
	mul.lo.s32 	%r305, %r304, %r303;
	sub.s32 	%r306, %r298, %r305;
	st.local.u32 	[%rd25+-4], %r306;
	shr.u32 	%r307, %r281, 12;
	add.s32 	%r308, %r539, %r307;
	shr.s32 	%r309, %r308, 20;
	div.s32 	%r310, %r304, %r309;
	mul.lo.s32 	%r311, %r310, %r309;
	sub.s32 	%r312, %r304, %r311;
	st.local.u32 	[%rd25], %r312;
	shr.u32 	%r313, %r281, 8;
	add.s32 	%r314, %r539, %r313;
	shr.s32 	%r315, %r314, 24;
	div.s32 	%r316, %r310, %r315;
	mul.lo.s32 	%r317, %r316, %r315;
	sub.s32 	%r318, %r310, %r317;
	st.local.u32 	[%rd25+4], %r318;
	shr.u32 	%r319, %r281, 4;
	add.s32 	%r320, %r539, %r319;
	shr.s32 	%r321, %r320, 28;
	div.s32 	%r322, %r316, %r321;
	st.local.u32 	[%rd25+12], %r322;
	mul.lo.s32 	%r323, %r322, %r321;
	sub.s32 	%r324, %r316, %r323;
	st.local.u32 	[%rd25+8], %r324;
	add.s32 	%r538, %r538, 8;
	add.s32 	%r535, %r535, 8;
	setp.ne.s32 	%p14, %r535, 0;
	mov.b32 	%r539, 0;
	mov.u32 	%r532, %r539;
	@%p14 bra 	$L__BB0_18;
$L__BB0_19:
	setp.eq.s32 	%p15, %r59, 0;
	mov.b32 	%r554, 0;
	@%p15 bra 	$L__BB0_27;
	and.b32  	%r69, %r58, 3;
	setp.lt.u32 	%p16, %r59, 4;
	@%p16 bra 	$L__BB0_22;
	shr.s32 	%r328, %r532, 31;
	shr.u32 	%r329, %r328, 28;
	add.s32 	%r330, %r532, %r329;
	shr.s32 	%r331, %r330, 4;
	mul.wide.s32 	%rd26, %r538, 4;
	add.s64 	%rd27, %rd5, %rd26;
	ld.local.u32 	%r332, [%rd27];
	div.s32 	%r333, %r332, %r331;
	mul.lo.s32 	%r334, %r333, %r331;
	sub.s32 	%r335, %r332, %r334;
	st.local.u32 	[%rd27], %r335;
	mad.lo.s32 	%r336, %r335, %r539, %r553;
	shr.u32 	%r337, %r328, 24;
	add.s32 	%r338, %r532, %r337;
	shr.s32 	%r339, %r338, 8;
	div.s32 	%r340, %r333, %r339;
	mul.lo.s32 	%r341, %r340, %r339;
	sub.s32 	%r342, %r333, %r341;
	st.local.u32 	[%rd27+4], %r342;
	mul.lo.s32 	%r343, %r539, %r342;
	shl.b32 	%r344, %r343, 4;
	add.s32 	%r345, %r344, %r336;
	shr.u32 	%r346, %r328, 20;
	add.s32 	%r347, %r532, %r346;
	shr.s32 	%r348, %r347, 12;
	div.s32 	%r349, %r340, %r348;
	mul.lo.s32 	%r350, %r349, %r348;
	sub.s32 	%r351, %r340, %r350;
	st.local.u32 	[%rd27+8], %r351;
	mul.lo.s32 	%r352, %r539, %r351;
	shl.b32 	%r353, %r352, 8;
	add.s32 	%r354, %r353, %r345;
	shr.u32 	%r355, %r328, 16;
	add.s32 	%r356, %r532, %r355;
	shr.s32 	%r532, %r356, 16;
	div.s32 	%r357, %r349, %r532;
	add.s32 	%r538, %r538, 4;
	st.local.u32 	[%rd27+16], %r357;
	mul.lo.s32 	%r358, %r357, %r532;
	sub.s32 	%r359, %r349, %r358;
	st.local.u32 	[%rd27+12], %r359;
	mul.lo.s32 	%r360, %r539, %r359;
	shl.b32 	%r361, %r360, 12;
	add.s32 	%r553, %r361, %r354;
	shl.b32 	%r554, %r539, 16;
	mov.u32 	%r539, %r554;
$L__BB0_22:
	setp.eq.s32 	%p17, %r69, 0;
	@%p17 bra 	$L__BB0_27;
	setp.eq.s32 	%p18, %r69, 1;
	@%p18 bra 	$L__BB0_25;
	shr.s32 	%r363, %r532, 31;
	shr.u32 	%r364, %r363, 28;
	add.s32 	%r365, %r532, %r364;
	shr.s32 	%r366, %r365, 4;
	mul.wide.s32 	%rd28, %r538, 4;
	add.s64 	%rd29, %rd5, %rd28;
	ld.local.u32 	%r367, [%rd29];
	div.s32 	%r368, %r367, %r366;
	mul.lo.s32 	%r369, %r368, %r366;
	sub.s32 	%r370, %r367, %r369;
	st.local.u32 	[%rd29], %r370;
	mad.lo.s32 	%r371, %r370, %r539, %r553;
	shr.u32 	%r372, %r363, 24;
	add.s32 	%r373, %r532, %r372;
	shr.s32 	%r532, %r373, 8;
	div.s32 	%r374, %r368, %r532;
	add.s32 	%r538, %r538, 2;
	st.local.u32 	[%rd29+8], %r374;
	mul.lo.s32 	%r375, %r374, %r532;
	sub.s32 	%r376, %r368, %r375;
	st.local.u32 	[%rd29+4], %r376;
	mul.lo.s32 	%r377, %r539, %r376;
	shl.b32 	%r378, %r377, 4;
	add.s32 	%r553, %r378, %r371;
	shl.b32 	%r554, %r539, 8;
	mov.u32 	%r539, %r554;
$L__BB0_25:
	and.b32  	%r379, %r58, 1;
	setp.eq.b32 	%p19, %r379, 1;
	not.pred 	%p20, %p19;
	@%p20 bra 	$L__BB0_27;
	shr.s32 	%r380, %r532, 31;
	shr.u32 	%r381, %r380, 28;
	add.s32 	%r382, %r532, %r381;
	shr.s32 	%r383, %r382, 4;
	mul.wide.s32 	%rd30, %r538, 4;
	add.s64 	%rd31, %rd5, %rd30;
	ld.local.u32 	%r384, [%rd31];
	div.s32 	%r385, %r384, %r383;
	st.local.u32 	[%rd31+4], %r385;
	mul.lo.s32 	%r386, %r385, %r383;
	sub.s32 	%r387, %r384, %r386;
	st.local.u32 	[%rd31], %r387;
	mad.lo.s32 	%r553, %r387, %r539, %r553;
	shl.b32 	%r554, %r539, 4;
$L__BB0_27:
	mul.wide.s32 	%rd32, %r57, 4;
	add.s64 	%rd33, %rd5, %rd32;
	ld.local.u32 	%r388, [%rd33];
	mad.lo.s32 	%r389, %r388, %r554, %r553;
	mul.wide.s32 	%rd34, %r389, 2;
	add.s64 	%rd35, %rd3, %rd34;
	mul.wide.s32 	%rd36, %r1, 2;
	add.s64 	%rd37, %rd4, %rd36;
	ld.global.u16 	%rs1, [%rd37];
	st.global.u16 	[%rd35], %rs1;
	add.s64 	%rd38, %rd1, %rd34;
	add.s64 	%rd39, %rd2, %rd36;
	ld.global.u16 	%rs2, [%rd39];
	st.global.u16 	[%rd38], %rs2;
	bra.uni 	$L__BB0_42;
$L__BB0_28:
	shr.s32 	%r391, %r133, 31;
	shr.u32 	%r392, %r391, 28;
	add.s32 	%r393, %r133, %r392;
	shr.s32 	%r566, %r393, 4;
	div.s32 	%r394, %r1, %r566;
	mul.lo.s32 	%r395, %r394, %r566;
	sub.s32 	%r573, %r1, %r395;
	st.local.v2.u32 	[%rd5], {%r573, %r394};
	setp.lt.s32 	%p21, %r134, 2;
	mov.b32 	%r574, 16;
	@%p21 bra 	$L__BB0_41;
	add.s32 	%r96, %r134, -1;
	add.s32 	%r398, %r134, -2;
	and.b32  	%r97, %r96, 7;
	setp.lt.u32 	%p22, %r398, 7;
	mov.b32 	%r564, 16;
	mov.b32 	%r563, 1;
	@%p22 bra 	$L__BB0_33;
	and.b32  	%r400, %r96, -8;
	neg.s32 	%r556, %r400;
	add.s64 	%rd55, %rd5, 16;
	mov.b32 	%r555, 0;
$L__BB0_31:
	.pragma "nounroll";
	shr.s32 	%r402, %r566, 31;
	shr.u32 	%r403, %r402, 28;
	add.s32 	%r404, %r566, %r403;
	shr.s32 	%r405, %r404, 4;
	ld.local.u32 	%r406, [%rd55+-12];
	div.s32 	%r407, %r406, %r405;
	mul.lo.s32 	%r408, %r407, %r405;
	sub.s32 	%r409, %r406, %r408;
	st.local.u32 	[%rd55+-12], %r409;
	shr.u32 	%r410, %r402, 24;
	add.s32 	%r411, %r566, %r410;
	shr.s32 	%r412, %r411, 8;
	div.s32 	%r413, %r407, %r412;
	mul.lo.s32 	%r414, %r413, %r412;
	sub.s32 	%r415, %r407, %r414;
	shr.u32 	%r416, %r402, 20;
	add.s32 	%r417, %r566, %r416;
	shr.s32 	%r418, %r417, 12;
	div.s32 	%r419, %r413, %r418;
	mul.lo.s32 	%r420, %r419, %r418;
	sub.s32 	%r421, %r413, %r420;
	st.local.v2.u32 	[%rd55+-8], {%r415, %r421};
	shr.u32 	%r422, %r402, 16;
	add.s32 	%r423, %r566, %r422;
	shr.s32 	%r424, %r423, 16;
	div.s32 	%r425, %r419, %r424;
	mul.lo.s32 	%r426, %r425, %r424;
	sub.s32 	%r427, %r419, %r426;
	shr.u32 	%r428, %r402, 12;
	add.s32 	%r429, %r566, %r428;
	shr.s32 	%r430, %r429, 20;
	div.s32 	%r431, %r425, %r430;
	mul.lo.s32 	%r432, %r431, %r430;
	sub.s32 	%r433, %r425, %r432;
	st.local.v2.u32 	[%rd55], {%r427, %r433};
	shr.u32 	%r434, %r402, 8;
	add.s32 	%r435, %r566, %r434;
	shr.s32 	%r436, %r435, 24;
	div.s32 	%r437, %r431, %r436;
	mul.lo.s32 	%r438, %r437, %r436;
	sub.s32 	%r439, %r431, %r438;
	st.local.v2.u32 	[%rd55+8], {%r439, %r437};
	add.s32 	%r556, %r556, 8;
	add.s32 	%r555, %r555, 8;
	add.s64 	%rd55, %rd55, 32;
	setp.ne.s32 	%p23, %r556, 0;
	mov.b32 	%r566, 0;
	@%p23 bra 	$L__BB0_31;
	add.s32 	%r563, %r555, 1;
	mov.b32 	%r564, 0;
	mov.u32 	%r566, %r564;
$L__BB0_33:
	setp.eq.s32 	%p24, %r97, 0;
	mov.b32 	%r574, 0;
	@%p24 bra 	$L__BB0_41;
	and.b32  	%r108, %r96, 3;
	setp.lt.u32 	%p25, %r97, 4;
	@%p25 bra 	$L__BB0_36;
	shr.s32 	%r444, %r566, 31;
	shr.u32 	%r445, %r444, 28;
	add.s32 	%r446, %r566, %r445;
	shr.s32 	%r447, %r446, 4;
	mul.wide.u32 	%rd40, %r563, 4;
	add.s64 	%rd41, %rd5, %rd40;
	ld.local.u32 	%r448, [%rd41];
	div.s32 	%r449, %r448, %r447;
	mul.lo.s32 	%r450, %r449, %r447;
	sub.s32 	%r451, %r448, %r450;
	st.local.u32 	[%rd41], %r451;
	mad.lo.s32 	%r452, %r451, %r564, %r573;
	shr.u32 	%r453, %r444, 24;
	add.s32 	%r454, %r566, %r453;
	shr.s32 	%r455, %r454, 8;
	div.s32 	%r456, %r449, %r455;
	mul.lo.s32 	%r457, %r456, %r455;
	sub.s32 	%r458, %r449, %r457;
	st.local.u32 	[%rd41+4], %r458;
	mul.lo.s32 	%r459, %r564, %r458;
	shl.b32 	%r460, %r459, 4;
	add.s32 	%r461, %r460, %r452;
	shr.u32 	%r462, %r444, 20;
	add.s32 	%r463, %r566, %r462;
	shr.s32 	%r464, %r463, 12;
	div.s32 	%r465, %r456, %r464;
	mul.lo.s32 	%r466, %r465, %r464;
	sub.s32 	%r467, %r456, %r466;
	st.local.u32 	[%rd41+8], %r467;
	mul.lo.s32 	%r468, %r564, %r467;
	shl.b32 	%r469, %r468, 8;
	add.s32 	%r470, %r469, %r461;
	shr.u32 	%r471, %r444, 16;
	add.s32 	%r472, %r566, %r471;
	shr.s32 	%r566, %r472, 16;
	div.s32 	%r473, %r465, %r566;
	add.s32 	%r563, %r563, 4;
	st.local.u32 	[%rd41+16], %r473;
	mul.lo.s32 	%r474, %r473, %r566;
	sub.s32 	%r475, %r465, %r474;
	st.local.u32 	[%rd41+12], %r475;
	mul.lo.s32 	%r476, %r564, %r475;
	shl.b32 	%r477, %r476, 12;
	add.s32 	%r573, %r477, %r470;
	shl.b32 	%r574, %r564, 16;
	mov.u32 	%r564, %r574;
$L__BB0_36:
	setp.eq.s32 	%p26, %r108, 0;
	@%p26 bra 	$L__BB0_41;
	setp.eq.s32 	%p27, %r108, 1;
	@%p27 bra 	$L__BB0_39;
	shr.s32 	%r479, %r566, 31;
	shr.u32 	%r480, %r479, 28;
	add.s32 	%r481, %r566, %r480;
	shr.s32 	%r482, %r481, 4;
	mul.wide.u32 	%rd42, %r563, 4;
	add.s64 	%rd43, %rd5, %rd42;
	ld.local.u32 	%r483, [%rd43];
	div.s32 	%r484, %r483, %r482;
	mul.lo.s32 	%r485, %r484, %r482;
	sub.s32 	%r486, %r483, %r485;
	st.local.u32 	[%rd43], %r486;
	mad.lo.s32 	%r487, %r486, %r564, %r573;
	shr.u32 	%r488, %r479, 24;
	add.s32 	%r489, %r566, %r488;
	shr.s32 	%r566, %r489, 8;
	div.s32 	%r490, %r484, %r566;
	add.s32 	%r563, %r563, 2;
	st.local.u32 	[%rd43+8], %r490;
	mul.lo.s32 	%r491, %r490, %r566;
	sub.s32 	%r492, %r484, %r491;
	st.local.u32 	[%rd43+4], %r492;
	mul.lo.s32 	%r493, %r564, %r492;
	shl.b32 	%r494, %r493, 4;
	add.s32 	%r573, %r494, %r487;
	shl.b32 	%r574, %r564, 8;
	mov.u32 	%r564, %r574;
$L__BB0_39:
	and.b32  	%r495, %r96, 1;
	setp.eq.b32 	%p28, %r495, 1;
	not.pred 	%p29, %p28;
	@%p29 bra 	$L__BB0_41;
	shr.u32 	%r496, %r566, 28;
	add.s32 	%r497, %r566, %r496;
	shr.s32 	%r498, %r497, 4;
	mul.wide.u32 	%rd44, %r563, 4;
	add.s64 	%rd45, %rd5, %rd44;
	ld.local.u32 	%r499, [%rd45];
	div.s32 	%r500, %r499, %r498;
	st.local.u32 	[%rd45+4], %r500;
	mul.lo.s32 	%r501, %r500, %r498;
	sub.s32 	%r502, %r499, %r501;
	st.local.u32 	[%rd45], %r502;
	mad.lo.s32 	%r573, %r502, %r564, %r573;
	shl.b32 	%r574, %r564, 4;
$L__BB0_41:
	mul.wide.s32 	%rd46, %r134, 4;
	add.s64 	%rd47, %rd5, %rd46;
	ld.local.u32 	%r503, [%rd47];
	mad.lo.s32 	%r504, %r503, %r574, %r573;
	mul.wide.s32 	%rd48, %r504, 2;
	add.s64 	%rd49, %rd3, %rd48;
	mul.wide.s32 	%rd50, %r1, 2;
	add.s64 	%rd51, %rd4, %rd50;
	ld.global.u16 	%rs3, [%rd51];
	st.global.u16 	[%rd49], %rs3;
	add.s64 	%rd52, %rd1, %rd48;
	add.s64 	%rd53, %rd2, %rd50;
	ld.global.u16 	%rs4, [%rd53];
	st.global.u16 	[%rd52], %rs4;
$L__BB0_42:
	ret;

}


// ===== COMPILED SASS (sm_100) =====

	.target	sm_100

	.elftype	@"ET_EXEC"


//--------------------- .note.nv.tkinfo           --------------------------
	.section	.note.nv.tkinfo,"",@"SHT_NOTE"
	.sectionflags	@"SHF_NOTE_NV_TKINFO"
	.tkinfo
        /*0018*/ 	.word	0x00000002
        /*0030*/ 	.string	""
        /*0030*/ 	.string	"ptxas"
        /*0030*/ 	.string	"Cuda compilation tools, release 13.0, V13.0.88"
        /*0030*/ 	.string	"Build cuda_13.0.r13.0/compiler.36424714_0"
        /*0030*/ 	.string	"-arch sm_100 -m 64 "



//--------------------- .note.nv.cuinfo           --------------------------
	.section	.note.nv.cuinfo,"",@"SHT_NOTE"
	.sectionflags	@"SHF_NOTE_NV_CUINFO"
        /*0018*/ 	.short	0x0002
        /*001a*/ 	.short	0x0064
        /*001c*/ 	.short	0x0082
	.zero		2


//--------------------- .nv.info                  --------------------------
	.section	.nv.info,"",@"SHT_CUDA_INFO"
	.align	4


	//----- nvinfo : EIATTR_REGCOUNT
	.align		4
        /*0000*/ 	.byte	0x04, 0x2f
        /*0002*/ 	.short	(.L_1 - .L_0)
	.align		4
.L_0:
        /*0004*/ 	.word	index@(_Z15TransposeKernelP6__halfS0_S0_S0_iii)
        /*0008*/ 	.word	0x00000028


	//----- nvinfo : EIATTR_FRAME_SIZE
	.align		4
.L_1:
        /*000c*/ 	.byte	0x04, 0x11
        /*000e*/ 	.short	(.L_3 - .L_2)
	.align		4
.L_2:
        /*0010*/ 	.word	index@(_Z15TransposeKernelP6__halfS0_S0_S0_iii)
        /*0014*/ 	.word	0x00000000


	//----- nvinfo : EIATTR_MIN_STACK_SIZE
	.align		4
.L_3:
        /*0018*/ 	.byte	0x04, 0x12
        /*001a*/ 	.short	(.L_5 - .L_4)
	.align		4
.L_4:
        /*001c*/ 	.word	index@(_Z15TransposeKernelP6__halfS0_S0_S0_iii)
        /*0020*/ 	.word	0x00000000
.L_5:


//--------------------- .nv.compat                --------------------------
	.section	.nv.compat,"",@"SHT_CUDA_COMPAT_INFO"
	.align	4
        /*0000*/ 	.byte	0x02, 0x09, 0x00, 0x00, 0x02, 0x02, 0x01, 0x00, 0x02, 0x05, 0x05, 0x00, 0x03, 0x07, 0x01, 0x01
        /*0010*/ 	.byte	0x02, 0x03, 0x00, 0x00, 0x02, 0x06, 0x01, 0x00, 0x04, 0x0b, 0x08, 0x00, 0x09, 0x00, 0x00, 0x00
        /*0020*/ 	.byte	0x00, 0x00, 0x00, 0x00


//--------------------- .nv.info._Z15TransposeKernelP6__halfS0_S0_S0_iii --------------------------
	.section	.nv.info._Z15TransposeKernelP6__halfS0_S0_S0_iii,"",@"SHT_CUDA_INFO"
	.sectionflags	@""
	.align	4


	//----- nvinfo : EIATTR_CUDA_API_VERSION
	.align		4
        /*0000*/ 	.byte	0x04, 0x37
        /*0002*/ 	.short	(.L_7 - .L_6)
.L_6:
        /*0004*/ 	.word	0x00000082


	//----- nvinfo : EIATTR_KPARAM_INFO
	.align		4
.L_7:
        /*0008*/ 	.byte	0x04, 0x17
        /*000a*/ 	.short	(.L_9 - .L_8)
.L_8:
        /*000c*/ 	.word	0x00000000
        /*0010*/ 	.short	0x0006
        /*0012*/ 	.short	0x0028
        /*0014*/ 	.byte	0x00, 0xf0, 0x11, 0x00


	//----- nvinfo : EIATTR_KPARAM_INFO
	.align		4
.L_9:
        /*0018*/ 	.byte	0x04, 0x17
        /*001a*/ 	.short	(.L_11 - .L_10)
.L_10:
        /*001c*/ 	.word	0x00000000
        /*0020*/ 	.short	0x0005
        /*0022*/ 	.short	0x0024
        /*0024*/ 	.byte	0x00, 0xf0, 0x11, 0x00


	//----- nvinfo : EIATTR_KPARAM_INFO
	.align		4
.L_11:
        /*0028*/ 	.byte	0x04, 0x17
        /*002a*/ 	.short	(.L_13 - .L_12)
.L_12:
        /*002c*/ 	.word	0x00000000
        /*0030*/ 	.short	0x0004
        /*0032*/ 	.short	0x0020
        /*0034*/ 	.byte	0x00, 0xf0, 0x11, 0x00


	//----- nvinfo : EIATTR_KPARAM_INFO
	.align		4
.L_13:
        /*0038*/ 	.byte	0x04, 0x17
        /*003a*/ 	.short	(.L_15 - .L_14)
.L_14:
        /*003c*/ 	.word	0x00000000
        /*0040*/ 	.short	0x0003
        /*0042*/ 	.short	0x0018
        /*0044*/ 	.byte	0x00, 0xf5, 0x21, 0x00


	//----- nvinfo : EIATTR_KPARAM_INFO
	.align		4
.L_15:
        /*0048*/ 	.byte	0x04, 0x17
        /*004a*/ 	.short	(.L_17 - .L_16)
.L_16:
        /*004c*/ 	.word	0x00000000
        /*0050*/ 	.short	0x0002
        /*0052*/ 	.short	0x0010
        /*0054*/ 	.byte	0x00, 0xf5, 0x21, 0x00


	//----- nvinfo : EIATTR_KPARAM_INFO
	.align		4
.L_17:
        /*0058*/ 	.byte	0x04, 0x17
        /*005a*/ 	.short	(.L_19 - .L_18)
.L_18:
        /*005c*/ 	.word	0x00000000
        /*0060*/ 	.short	0x0001
        /*0062*/ 	.short	0x0008
        /*0064*/ 	.byte	0x00, 0xf5, 0x21, 0x00


	//----- nvinfo : EIATTR_KPARAM_INFO
	.align		4
.L_19:
        /*0068*/ 	.byte	0x04, 0x17
        /*006a*/ 	.short	(.L_21 - .L_20)
.L_20:
        /*006c*/ 	.word	0x00000000
        /*0070*/ 	.short	0x0000
        /*0072*/ 	.short	0x0000
        /*0074*/ 	.byte	0x00, 0xf5, 0x21, 0x00


	//----- nvinfo : EIATTR_SPARSE_MMA_MASK
	.align		4
.L_21:
        /*0078*/ 	.byte	0x03, 0x50
        /*007a*/ 	.short	0x0000


	//----- nvinfo : EIATTR_MAXREG_COUNT
	.align		4
        /*007c*/ 	.byte	0x03, 0x1b
        /*007e*/ 	.short	0x00ff


	//----- nvinfo : EIATTR_MERCURY_ISA_VERSION
	.align		4
        /*0080*/ 	.byte	0x03, 0x5f
        /*0082*/ 	.short	0x0101


	//----- nvinfo : EIATTR_VRC_CTA_INIT_COUNT
	.align		4
        /*0084*/ 	.byte	0x02, 0x4a
	.zero		1
	.zero		1


	//----- nvinfo : EIATTR_EXIT_INSTR_OFFSETS
	.align		4
        /*0088*/ 	.byte	0x04, 0x1c
        /*008a*/ 	.short	(.L_23 - .L_22)


	//   ....[0]....
.L_22:
        /*008c*/ 	.word	0x00000090


	//   ....[1]....
        /*0090*/ 	.word	0x00007620


	//   ....[2]....
        /*0094*/ 	.word	0x0000ab10


	//----- nvinfo : EIATTR_CBANK_PARAM_SIZE
	.align		4
.L_23:
        /*0098*/ 	.byte	0x03, 0x19
        /*009a*/ 	.short	0x002c


	//----- nvinfo : EIATTR_PARAM_CBANK
	.align		4
        /*009c*/ 	.byte	0x04, 0x0a
        /*009e*/ 	.short	(.L_25 - .L_24)
	.align		4
.L_24:
        /*00a0*/ 	.word	index@(.nv.constant0._Z15TransposeKernelP6__halfS0_S0_S0_iii)
        /*00a4*/ 	.short	0x0380
        /*00a6*/ 	.short	0x002c


	//----- nvinfo : EIATTR_SW_WAR
	.align		4
.L_25:
        /*00a8*/ 	.byte	0x04, 0x36
        /*00aa*/ 	.short	(.L_27 - .L_26)
.L_26:
        /*00ac*/ 	.word	0x00000008
.L_27:


//--------------------- .nv.callgraph             --------------------------
	.section	.nv.callgraph,"",@"SHT_CUDA_CALLGRAPH"
	.align	4
	.sectionentsize	8
	.align		4
        /*0000*/ 	.word	0x00000000
	.align		4
        /*0004*/ 	.word	0xffffffff
	.align		4
        /*0008*/ 	.word	0x00000000
	.align		4
        /*000c*/ 	.word	0xfffffffe
	.align		4
        /*0010*/ 	.word	0x00000000
	.align		4
        /*0014*/ 	.word	0xfffffffd
	.align		4
        /*0018*/ 	.word	0x00000000
	.align		4
        /*001c*/ 	.word	0xfffffffc


//--------------------- .text._Z15TransposeKernelP6__halfS0_S0_S0_iii --------------------------
	.section	.text._Z15TransposeKernelP6__halfS0_S0_S0_iii,"ax",@progbits
	.align	128
        .global         _Z15TransposeKernelP6__halfS0_S0_S0_iii
        .type           _Z15TransposeKernelP6__halfS0_S0_S0_iii,@function
        .size           _Z15TransposeKernelP6__halfS0_S0_S0_iii,(.L_x_17 - _Z15TransposeKernelP6__halfS0_S0_S0_iii)
        .other          _Z15TransposeKernelP6__halfS0_S0_S0_iii,@"STO_CUDA_ENTRY STV_DEFAULT"
_Z15TransposeKernelP6__halfS0_S0_S0_iii:
.text._Z15TransposeKernelP6__halfS0_S0_S0_iii:
[----:B------:R-:W-:Y:S01]  /*0000*/  LDC R1, c[0x0][0x37c] ;  /* 0x0000df00ff017b82 */ /* 0x000fe20000000800 */
[----:B------:R-:W0:Y:S07]  /*0010*/  S2R R0, SR_CTAID.X ;  /* 0x0000000000007919 */ /* 0x000e2e0000002500 */
[----:B------:R-:W1:Y:S01]  /*0020*/  LDC R5, c[0x0][0x3a0] ;  /* 0x0000e800ff057b82 */ /* 0x000e620000000800 */
[----:B------:R-:W0:Y:S01]  /*0030*/  LDCU UR4, c[0x0][0x360] ;  /* 0x00006c00ff0477ac */ /* 0x000e220008000800 */
[----:B------:R-:W0:Y:S01]  /*0040*/  S2R R3, SR_TID.X ;  /* 0x0000000000037919 */ /* 0x000e220000002100 */
[----:B------:R-:W2:Y:S02]  /*0050*/  LDCU UR5, c[0x0][0x3a8] ;  /* 0x00007500ff0577ac */ /* 0x000ea40008000800 */
[----:B--2---:R-:W-:-:S02]  /*0060*/  IMAD.U32 R16, RZ, RZ, UR5 ;  /* 0x00000005ff107e24 */ /* 0x004fc4000f8e00ff */
[----:B0-----:R-:W-:-:S05]  /*0070*/  IMAD R0, R0, UR4, R3 ;  /* 0x0000000400007c24 */ /* 0x001fca000f8e0203 */
[----:B-1----:R-:W-:-:S13]  /*0080*/  ISETP.GE.AND P0, PT, R0, R5, PT ;  /* 0x000000050000720c */ /* 0x002fda0003f06270 */
[----:B------:R-:W-:Y:S05]  /*0090*/  @P0 EXIT ;  /* 0x000000000000094d */ /* 0x000fea0003800000 */
[----:B------:R-:W0:Y:S01]  /*00a0*/  LDCU UR7, c[0x0][0x3a8] ;  /* 0x00007500ff0777ac */ /* 0x000e220008000800 */
[----:B------:R-:W1:Y:S01]  /*00b0*/  LDCU.64 UR10, c[0x0][0x358] ;  /* 0x00006b00ff0a77ac */ /* 0x000e620008000a00 */
[----:B0-----:R-:W-:-:S09]  /*00c0*/  UISETP.NE.AND UP0, UPT, UR7, URZ, UPT ;  /* 0x000000ff0700728c */ /* 0x001fd2000bf05270 */
[----:B-1----:R-:W-:Y:S05]  /*00d0*/  BRA.U !UP0, `(.L_x_0) ;  /* 0x0000007508547547 */ /* 0x002fea000b800000 */
[----:B------:R-:W-:Y:S01]  /*00e0*/  LEA.HI R2, R5, R5, RZ, 0x1 ;  /* 0x0000000505027211 */ /* 0x000fe200078f08ff */
[----:B------:R-:W-:Y:S01]  /*00f0*/  UISETP.GE.AND UP0, UPT, UR7, 0x2, UPT ;  /* 0x000000020700788c */ /* 0x000fe2000bf06270 */
[----:B------:R-:W-:Y:S01]  /*0100*/  IABS R8, R0 ;  /* 0x0000000000087213 */ /* 0x000fe20000000000 */
[----:B------:R-:W-:Y:S01]  /*0110*/  UMOV UR5, 0x2 ;  /* 0x0000000200057882 */ /* 0x000fe20000000000 */
[----:B------:R-:W-:-:S04]  /*0120*/  SHF.R.S32.HI R5, RZ, 0x1, R2 ;  /* 0x00000001ff057819 */ /* 0x000fc80000011402 */
[-C--:B------:R-:W-:Y:S02]  /*0130*/  IABS R7, R5.reuse ;  /* 0x0000000500077213 */ /* 0x080fe40000000000 */
[----:B------:R-:W-:Y:S02]  /*0140*/  IABS R10, R5 ;  /* 0x00000005000a7213 */ /* 0x000fe40000000000 */
[----:B------:R-:W0:Y:S01]  /*0150*/  I2F.RP R4, R7 ;  /* 0x0000000700047306 */ /* 0x000e220000209400 */
[----:B------:R-:W-:-:S07]  /*0160*/  R2UR UR4, R5 ;  /* 0x00000000050472ca */ /* 0x000fce00000e0000 */
[----:B0-----:R-:W0:Y:S02]  /*0170*/  MUFU.RCP R4, R4 ;  /* 0x0000000400047308 */ /* 0x001e240000001000 */
[----:B0-----:R-:W-:Y:S02]  /*0180*/  VIADD R2, R4, 0xffffffe ;  /* 0x0ffffffe04027836 */ /* 0x001fe40000000000 */
[----:B------:R-:W-:-:S04]  /*0190*/  IMAD.MOV R4, RZ, RZ, -R10 ;  /* 0x000000ffff047224 */ /* 0x000fc800078e0a0a */
[----:B------:R0:W1:Y:S02]  /*01a0*/  F2I.FTZ.U32.TRUNC.NTZ R3, R2 ;  /* 0x0000000200037305 */ /* 0x000064000021f000 */
[----:B0-----:R-:W-:Y:S02]  /*01b0*/  IMAD.MOV.U32 R2, RZ, RZ, RZ ;  /* 0x000000ffff027224 */ /* 0x001fe400078e00ff */
[----:B-1----:R-:W-:-:S04]  /*01c0*/  IMAD.MOV R6, RZ, RZ, -R3 ;  /* 0x000000ffff067224 */ /* 0x002fc800078e0a03 */
[----:B------:R-:W-:Y:S01]  /*01d0*/  IMAD R9, R6, R7, RZ ;  /* 0x0000000706097224 */ /* 0x000fe200078e02ff */
[----:B------:R-:W-:-:S03]  /*01e0*/  MOV R6, R8 ;  /* 0x0000000800067202 */ /* 0x000fc60000000f00 */
[----:B------:R-:W-:-:S06]  /*01f0*/  IMAD.HI.U32 R3, R3, R9, R2 ;  /* 0x0000000903037227 */ /* 0x000fcc00078e0002 */
[----:B------:R-:W-:-:S04]  /*0200*/  IMAD.HI.U32 R3, R3, R6, RZ ;  /* 0x0000000603037227 */ /* 0x000fc800078e00ff */
[----:B------:R-:W-:-:S05]  /*0210*/  IMAD R2, R3, R4, R6 ;  /* 0x0000000403027224 */ /* 0x000fca00078e0206 */
[----:B------:R-:W-:-:S13]  /*0220*/  ISETP.GT.U32.AND P1, PT, R7, R2, PT ;  /* 0x000000020700720c */ /* 0x000fda0003f24070 */
[----:B------:R-:W-:Y:S01]  /*0230*/  @!P1 IMAD.IADD R2, R2, 0x1, -R7 ;  /* 0x0000000102029824 */ /* 0x000fe200078e0a07 */
[----:B------:R-:W-:Y:S02]  /*0240*/  @!P1 IADD3 R3, PT, PT, R3, 0x1, RZ ;  /* 0x0000000103039810 */ /* 0x000fe40007ffe0ff */
[----:B------:R-:W-:Y:S02]  /*0250*/  ISETP.NE.AND P1, PT, R5, RZ, PT ;  /* 0x000000ff0500720c */ /* 0x000fe40003f25270 */
[----:B------:R-:W-:Y:S02]  /*0260*/  ISETP.GE.U32.AND P0, PT, R2, R7, PT ;  /* 0x000000070200720c */ /* 0x000fe40003f06070 */
[----:B------:R-:W-:-:S04]  /*0270*/  LOP3.LUT R2, R0, R5, RZ, 0x3c, !PT ;  /* 0x0000000500027212 */ /* 0x000fc800078e3cff */
[----:B------:R-:W-:-:S07]  /*0280*/  ISETP.GE.AND P2, PT, R2, RZ, PT ;  /* 0x000000ff0200720c */ /* 0x000fce0003f46270 */
[----:B------:R-:W-:-:S04]  /*0290*/  @P0 VIADD R3, R3, 0x1 ;  /* 0x0000000103030836 */ /* 0x000fc80000000000 */
[----:B------:R-:W-:-:S04]  /*02a0*/  IMAD.MOV.U32 R4, RZ, RZ, R3 ;  /* 0x000000ffff047224 */ /* 0x000fc800078e0003 */
[----:B------:R-:W-:Y:S01]  /*02b0*/  @!P2 IMAD.MOV R4, RZ, RZ, -R4 ;  /* 0x000000ffff04a224 */ /* 0x000fe200078e0a04 */
[----:B------:R-:W-:-:S04]  /*02c0*/  @!P1 LOP3.LUT R4, RZ, R5, RZ, 0x33, !PT ;  /* 0x00000005ff049212 */ /* 0x000fc800078e33ff */
[----:B------:R-:W-:-:S05]  /*02d0*/  IADD3 R3, PT, PT, -R4, RZ, RZ ;  /* 0x000000ff04037210 */ /* 0x000fca0007ffe1ff */
[----:B------:R-:W-:-:S04]  /*02e0*/  IMAD R3, R3, UR4, R0 ;  /* 0x0000000403037c24 */ /* 0x000fc8000f8e0200 */
[----:B------:R-:W-:Y:S01]  /*02f0*/  IMAD.MOV.U32 R5, RZ, RZ, R3 ;  /* 0x000000ffff057224 */ /* 0x000fe200078e0003 */
[----:B------:R-:W-:Y:S06]  /*0300*/  BRA.U !UP0, `(.L_x_1) ;  /* 0x0000003508887547 */ /* 0x000fec000b800000 */
[----:B------:R-:W-:Y:S01]  /*0310*/  UIADD3 UR5, UPT, UPT, UR7, -0x2, URZ ;  /* 0xfffffffe07057890 */ /* 0x000fe2000fffe0ff */
[----:B------:R-:W-:Y:S01]  /*0320*/  IMAD.MOV.U32 R17, RZ, RZ, 0x1 ;  /* 0x00000001ff117424 */ /* 0x000fe200078e00ff */
[----:B------:R-:W-:Y:S02]  /*0330*/  UIADD3 UR6, UPT, UPT, UR7, -0x1, URZ ;  /* 0xffffffff07067890 */ /* 0x000fe4000fffe0ff */
[----:B------:R-:W-:Y:S02]  /*0340*/  UISETP.GE.U32.AND UP0, UPT, UR5, 0x7, UPT ;  /* 0x000000070500788c */ /* 0x000fe4000bf06070 */
[----:B------:R-:W-:Y:S01]  /*0350*/  ULOP3.LUT UR8, UR6, 0x7, URZ, 0xc0, !UPT ;  /* 0x0000000706087892 */ /* 0x000fe2000f8ec0ff */
[----:B------:R-:W-:-:S06]  /*0360*/  UMOV UR5, 0x2 ;  /* 0x0000000200057882 */ /* 0x000fcc0000000000 */
[----:B------:R-:W-:Y:S05]  /*0370*/  BRA.U !UP0, `(.L_x_2) ;  /* 0x0000001508687547 */ /* 0x000fea000b800000 */
[----:B------:R-:W-:Y:S01]  /*0380*/  ULOP3.LUT UR5, UR6, 0xfffffff8, URZ, 0xc0, !UPT ;  /* 0xfffffff806057892 */ /* 0x000fe2000f8ec0ff */
[----:B------:R-:W-:Y:S02]  /*0390*/  HFMA2 R17, -RZ, RZ, 0, 0 ;  /* 0x00000000ff117431 */ /* 0x000fe400000001ff */
[----:B------:R-:W-:Y:S01]  /*03a0*/  IMAD.MOV.U32 R22, RZ, RZ, R4 ;  /* 0x000000ffff167224 */ /* 0x000fe200078e0004 */
[----:B------:R-:W-:Y:S01]  /*03b0*/  UMOV UR9, 0x10 ;  /* 0x0000001000097882 */ /* 0x000fe20000000000 */
[----:B------:R-:W-:-:S03]  /*03c0*/  UIADD3 UR7, UPT, UPT, -UR5, URZ, URZ ;  /* 0x000000ff05077290 */ /* 0x000fc6000fffe1ff */
[----:B------:R-:W-:-:S09]  /*03d0*/  UMOV UR5, 0x2 ;  /* 0x0000000200057882 */ /* 0x000fd20000000000 */
.L_x_3:
[----:B------:R-:W-:Y:S01]  /*03e0*/  IMAD.U32 R23, RZ, RZ, UR4 ;  /* 0x00000004ff177e24 */ /* 0x000fe2000f8e00ff */
[----:B------:R-:W-:Y:S01]  /*03f0*/  UISETP.EQ.AND UP6, UPT, UR9, 0x40, UPT ;  /* 0x000000400900788c */ /* 0x000fe2000bfc2270 */
[----:B------:R-:W-:Y:S01]  /*0400*/  VIADD R17, R17, 0x8 ;  /* 0x0000000811117836 */ /* 0x000fe20000000000 */
[----:B------:R-:W-:Y:S02]  /*0410*/  UISETP.EQ.AND UP5, UPT, UR9, 0x10, UPT ;  /* 0x000000100900788c */ /* 0x000fe4000bfa2270 */
[----:B------:R-:W-:Y:S01]  /*0420*/  LEA.HI R23, R23, UR4, RZ, 0x1 ;  /* 0x0000000417177c11 */ /* 0x000fe2000f8f08ff */
[----:B------:R-:W-:Y:S01]  /*0430*/  UISETP.EQ.AND UP4, UPT, UR9, 0x18, UPT ;  /* 0x000000180900788c */ /* 0x000fe2000bf82270 */
[----:B------:R-:W-:Y:S01]  /*0440*/  PLOP3.LUT P3, PT, PT, PT, UP6, 0x80, 0x8 ;  /* 0x000000000008781c */ /* 0x000fe20003f6f068 */
[----:B------:R-:W-:Y:S01]  /*0450*/  UISETP.EQ.AND UP3, UPT, UR9, 0x20, UPT ;  /* 0x000000200900788c */ /* 0x000fe2000bf62270 */
[----:B------:R-:W-:Y:S01]  /*0460*/  SHF.R.S32.HI R23, RZ, 0x1, R23 ;  /* 0x00000001ff177819 */ /* 0x000fe20000011417 */
[----:B------:R-:W-:-:S02]  /*0470*/  UISETP.EQ.AND UP2, UPT, UR9, 0x28, UPT ;  /* 0x000000280900788c */ /* 0x000fc4000bf42270 */
[----:B------:R-:W-:Y:S01]  /*0480*/  UISETP.EQ.AND UP1, UPT, UR9, 0x30, UPT ;  /* 0x000000300900788c */ /* 0x000fe2000bf22270 */
[-C--:B------:R-:W-:Y:S01]  /*0490*/  IABS R25, R23.reuse ;  /* 0x0000001700197213 */ /* 0x080fe20000000000 */
[----:B------:R-:W-:Y:S01]  /*04a0*/  UISETP.EQ.AND UP0, UPT, UR9, 0x38, UPT ;  /* 0x000000380900788c */ /* 0x000fe2000bf02270 */
[----:B------:R-:W-:Y:S01]  /*04b0*/  IABS R26, R23 ;  /* 0x00000017001a7213 */ /* 0x000fe20000000000 */
[----:B------:R-:W-:Y:S01]  /*04c0*/  UISETP.EQ.AND UP6, UPT, UR9, 0x8, UPT ;  /* 0x000000080900788c */ /* 0x000fe2000bfc2270 */
[----:B------:R-:W0:Y:S01]  /*04d0*/  I2F.RP R21, R25 ;  /* 0x0000001900157306 */ /* 0x000e220000209400 */
[----:B------:R-:W-:Y:S01]  /*04e0*/  PLOP3.LUT P5, PT, PT, PT, UP2, 0x80, 0x8 ;  /* 0x000000000008781c */ /* 0x000fe20003faf028 */
[----:B------:R-:W-:Y:S01]  /*04f0*/  UIADD3 UR7, UPT, UPT, UR7, 0x8, URZ ;  /* 0x0000000807077890 */ /* 0x000fe2000fffe0ff */
[----:B------:R-:W-:Y:S02]  /*0500*/  PLOP3.LUT P6, PT, PT, PT, UP1, 0x80, 0x8 ;  /* 0x000000000008781c */ /* 0x000fe40003fcf018 */
[----:B------:R-:W-:Y:S01]  /*0510*/  PLOP3.LUT P4, PT, PT, PT, UP0, 0x80, 0x8 ;  /* 0x000000000008781c */ /* 0x000fe20003f8f008 */
[----:B------:R-:W-:-:S02]  /*0520*/  UISETP.EQ.AND UP0, UPT, UR9, -0x8, UPT ;  /* 0xfffffff80900788c */ /* 0x000fc4000bf02270 */
[----:B0-----:R-:W0:Y:S02]  /*0530*/  MUFU.RCP R21, R21 ;  /* 0x0000001500157308 */ /* 0x001e240000001000 */
[----:B0-----:R-:W-:Y:S02]  /*0540*/  VIADD R18, R21, 0xffffffe ;  /* 0x0ffffffe15127836 */ /* 0x001fe40000000000 */
[----:B------:R-:W-:-:S04]  /*0550*/  IMAD.MOV R21, RZ, RZ, -R26 ;  /* 0x000000ffff157224 */ /* 0x000fc800078e0a1a */
[----:B------:R0:W1:Y:S02]  /*0560*/  F2I.FTZ.U32.TRUNC.NTZ R19, R18 ;  /* 0x0000001200137305 */ /* 0x000064000021f000 */
[----:B0-----:R-:W-:Y:S01]  /*0570*/  MOV R18, RZ ;  /* 0x000000ff00127202 */ /* 0x001fe20000000f00 */
[----:B-1----:R-:W-:-:S04]  /*0580*/  IMAD.MOV R24, RZ, RZ, -R19 ;  /* 0x000000ffff187224 */ /* 0x002fc800078e0a13 */
[----:B------:R-:W-:Y:S01]  /*0590*/  IMAD R27, R24, R25, RZ ;  /* 0x00000019181b7224 */ /* 0x000fe200078e02ff */
[----:B------:R-:W-:-:S03]  /*05a0*/  IABS R24, R22 ;  /* 0x0000001600187213 */ /* 0x000fc60000000000 */
[----:B------:R-:W-:-:S06]  /*05b0*/  IMAD.HI.U32 R19, R19, R27, R18 ;  /* 0x0000001b13137227 */ /* 0x000fcc00078e0012 */
[----:B------:R-:W-:-:S04]  /*05c0*/  IMAD.HI.U32 R27, R19, R24, RZ ;  /* 0x00000018131b7227 */ /* 0x000fc800078e00ff */
[----:B------:R-:W-:Y:S02]  /*05d0*/  IMAD R18, R27, R21, R24 ;  /* 0x000000151b127224 */ /* 0x000fe400078e0218 */
[----:B------:R-:W-:-:S03]  /*05e0*/  IMAD.U32 R21, RZ, RZ, UR4 ;  /* 0x00000004ff157e24 */ /* 0x000fc6000f8e00ff */
[----:B------:R-:W-:Y:S02]  /*05f0*/  ISETP.GT.U32.AND P1, PT, R25, R18, PT ;  /* 0x000000121900720c */ /* 0x000fe40003f24070 */
[----:B------:R-:W-:-:S04]  /*0600*/  SHF.R.S32.HI R21, RZ, 0x1f, R21 ;  /* 0x0000001fff157819 */ /* 0x000fc80000011415 */
[----:B------:R-:W-:-:S04]  /*0610*/  LEA.HI R24, R21, UR4, RZ, 0x2 ;  /* 0x0000000415187c11 */ /* 0x000fc8000f8f10ff */
[----:B------:R-:W-:-:S03]  /*0620*/  SHF.R.S32.HI R24, RZ, 0x2, R24 ;  /* 0x00000002ff187819 */ /* 0x000fc60000011418 */
[----:B------:R-:W-:Y:S01]  /*0630*/  @!P1 IMAD.IADD R18, R18, 0x1, -R25 ;  /* 0x0000000112129824 */ /* 0x000fe200078e0a19 */
[----:B------:R-:W-:Y:S02]  /*0640*/  @!P1 IADD3 R27, PT, PT, R27, 0x1, RZ ;  /* 0x000000011b1b9810 */ /* 0x000fe40007ffe0ff */
[----:B------:R-:W-:Y:S02]  /*0650*/  ISETP.NE.AND P1, PT, R23, RZ, PT ;  /* 0x000000ff1700720c */ /* 0x000fe40003f25270 */
[----:B------:R-:W-:Y:S02]  /*0660*/  ISETP.GE.U32.AND P0, PT, R18, R25, PT ;  /* 0x000000191200720c */ /* 0x000fe40003f06070 */
[----:B------:R-:W-:Y:S02]  /*0670*/  IABS R25, R24 ;  /* 0x0000001800197213 */ /* 0x000fe40000000000 */
[----:B------:R-:W-:Y:S02]  /*0680*/  LOP3.LUT R18, R22, R23, RZ, 0x3c, !PT ;  /* 0x0000001716127212 */ /* 0x000fe400078e3cff */
[----:B------:R-:W0:Y:S02]  /*0690*/  I2F.RP R26, R25 ;  /* 0x00000019001a7306 */ /* 0x000e240000209400 */
[----:B------:R-:W-:-:S05]  /*06a0*/  ISETP.GE.AND P2, PT, R18, RZ, PT ;  /* 0x000000ff1200720c */ /* 0x000fca0003f46270 */
[----:B------:R-:W-:Y:S01]  /*06b0*/  @P0 VIADD R27, R27, 0x1 ;  /* 0x000000011b1b0836 */ /* 0x000fe20000000000 */
[----:B0-----:R-:W0:Y:S07]  /*06c0*/  MUFU.RCP R26, R26 ;  /* 0x0000001a001a7308 */ /* 0x001e2e0000001000 */
[----:B------:R-:W-:Y:S01]  /*06d0*/  @!P2 IMAD.MOV R27, RZ, RZ, -R27 ;  /* 0x000000ffff1ba224 */ /* 0x000fe200078e0a1b */
[----:B------:R-:W-:Y:S01]  /*06e0*/  @!P1 LOP3.LUT R27, RZ, R23, RZ, 0x33, !PT ;  /* 0x00000017ff1b9212 */ /* 0x000fe200078e33ff */
[----:B0-----:R-:W-:-:S03]  /*06f0*/  VIADD R18, R26, 0xffffffe ;  /* 0x0ffffffe1a127836 */ /* 0x001fc60000000000 */
[----:B------:R-:W-:Y:S01]  /*0700*/  IADD3 R26, PT, PT, -R27, RZ, RZ ;  /* 0x000000ff1b1a7210 */ /* 0x000fe20007ffe1ff */
[----:B------:R0:W1:Y:S04]  /*0710*/  F2I.FTZ.U32.TRUNC.NTZ R19, R18 ;  /* 0x0000001200137305 */ /* 0x000068000021f000 */
[----:B------:R-:W-:-:S04]  /*0720*/  IMAD R22, R23, R26, R22 ;  /* 0x0000001a17167224 */ /* 0x000fc800078e0216 */
[--C-:B------:R-:W-:Y:S01]  /*0730*/  @P3 IMAD.MOV.U32 R20, RZ, RZ, R22.reuse ;  /* 0x000000ffff143224 */ /* 0x100fe200078e0016 */
[----:B------:R-:W-:Y:S01]  /*0740*/  PLOP3.LUT P3, PT, PT, PT, UP6, 0x80, 0x8 ;  /* 0x000000000008781c */ /* 0x000fe20003f6f068 */
[--C-:B------:R-:W-:Y:S02]  /*0750*/  @P5 IMAD.MOV.U32 R8, RZ, RZ, R22.reuse ;  /* 0x000000ffff085224 */ /* 0x100fe400078e0016 */
[----:B0-----:R-:W-:Y:S02]  /*0760*/  IMAD.MOV.U32 R18, RZ, RZ, RZ ;  /* 0x000000ffff127224 */ /* 0x001fe400078e00ff */
[--C-:B------:R-:W-:Y:S02]  /*0770*/  @P6 IMAD.MOV.U32 R9, RZ, RZ, R22.reuse ;  /* 0x000000ffff096224 */ /* 0x100fe400078e0016 */
[----:B------:R-:W-:Y:S02]  /*0780*/  @P4 IMAD.MOV.U32 R10, RZ, RZ, R22 ;  /* 0x000000ffff0a4224 */ /* 0x000fe400078e0016 */
[----:B-1----:R-:W-:-:S04]  /*0790*/  IMAD.MOV R26, RZ, RZ, -R19 ;  /* 0x000000ffff1a7224 */ /* 0x002fc800078e0a13 */
[----:B------:R-:W-:Y:S01]  /*07a0*/  IMAD R23, R26, R25, RZ ;  /* 0x000000191a177224 */ /* 0x000fe200078e02ff */
[----:B------:R-:W-:-:S03]  /*07b0*/  LEA.HI R26, R21, UR4, RZ, 0x3 ;  /* 0x00000004151a7c11 */ /* 0x000fc6000f8f18ff */
[----:B------:R-:W-:Y:S01]  /*07c0*/  IMAD.HI.U32 R19, R19, R23, R18 ;  /* 0x0000001713137227 */ /* 0x000fe200078e0012 */
[----:B------:R-:W-:Y:S02]  /*07d0*/  IABS R23, R24 ;  /* 0x0000001800177213 */ /* 0x000fe40000000000 */
[----:B------:R-:W-:Y:S02]  /*07e0*/  IABS R18, R27 ;  /* 0x0000001b00127213 */ /* 0x000fe40000000000 */
[----:B------:R-:W-:Y:S01]  /*07f0*/  SHF.R.S32.HI R26, RZ, 0x3, R26 ;  /* 0x00000003ff1a7819 */ /* 0x000fe2000001141a */
[----:B------:R-:W-:Y:S02]  /*0800*/  IMAD.MOV R23, RZ, RZ, -R23 ;  /* 0x000000ffff177224 */ /* 0x000fe400078e0a17 */
[----:B------:R-:W-:-:S04]  /*0810*/  IMAD.HI.U32 R19, R19, R18, RZ ;  /* 0x0000001213137227 */ /* 0x000fc800078e00ff */
[----:B------:R-:W-:Y:S01]  /*0820*/  IMAD R18, R19, R23, R18 ;  /* 0x0000001713127224 */ /* 0x000fe200078e0212 */
[----:B------:R-:W-:-:S04]  /*0830*/  IABS R23, R26 ;  /* 0x0000001a00177213 */ /* 0x000fc80000000000 */
[----:B------:R-:W-:-:S13]  /*0840*/  ISETP.GT.U32.AND P1, PT, R25, R18, PT ;  /* 0x000000121900720c */ /* 0x000fda0003f24070 */
[-C--:B------:R-:W-:Y:S01]  /*0850*/  @!P1 IADD3 R18, PT, PT, R18, -R25.reuse, RZ ;  /* 0x8000001912129210 */ /* 0x080fe20007ffe0ff */
[----:B------:R-:W-:Y:S01]  /*0860*/  @!P1 VIADD R19, R19, 0x1 ;  /* 0x0000000113139836 */ /* 0x000fe20000000000 */
[----:B------:R-:W-:Y:S02]  /*0870*/  ISETP.NE.AND P1, PT, R24, RZ, PT ;  /* 0x000000ff1800720c */ /* 0x000fe40003f25270 */
[----:B------:R-:W-:Y:S02]  /*0880*/  ISETP.GE.U32.AND P0, PT, R18, R25, PT ;  /* 0x000000191200720c */ /* 0x000fe40003f06070 */
[----:B------:R-:W-:-:S04]  /*0890*/  LOP3.LUT R18, R27, R24, RZ, 0x3c, !PT ;  /* 0x000000181b127212 */ /* 0x000fc800078e3cff */
[----:B------:R-:W-:-:S07]  /*08a0*/  ISETP.GE.AND P2, PT, R18, RZ, PT ;  /* 0x000000ff1200720c */ /* 0x000fce0003f46270 */
[----:B------:R-:W-:-:S04]  /*08b0*/  @P0 VIADD R19, R19, 0x1 ;  /* 0x0000000113130836 */ /* 0x000fc80000000000 */
[----:B------:R-:W-:-:S05]  /*08c0*/  IMAD.MOV.U32 R25, RZ, RZ, R19 ;  /* 0x000000ffff197224 */ /* 0x000fca00078e0013 */
[----:B------:R-:W-:Y:S02]  /*08d0*/  @!P2 IADD3 R25, PT, PT, -R25, RZ, RZ ;  /* 0x000000ff1919a210 */ /* 0x000fe40007ffe1ff */
[----:B------:R-:W-:-:S05]  /*08e0*/  @!P1 LOP3.LUT R25, RZ, R24, RZ, 0x33, !PT ;  /* 0x00000018ff199212 */ /* 0x000fca00078e33ff */
[----:B------:R-:W-:-:S04]  /*08f0*/  IMAD.MOV R18, RZ, RZ, -R25 ;  /* 0x000000ffff127224 */ /* 0x000fc800078e0a19 */
[----:B------:R-:W-:Y:S02]  /*0900*/  IMAD R24, R24, R18, R27 ;  /* 0x0000001218187224 */ /* 0x000fe400078e021b */
[----:B------:R-:W0:Y:S02]  /*0910*/  I2F.RP R27, R23 ;  /* 0x00000017001b7306 */ /* 0x000e240000209400 */
[--C-:B------:R-:W-:Y:S01]  /*0920*/  @P5 IMAD.MOV.U32 R14, RZ, RZ, R24.reuse ;  /* 0x000000ffff0e5224 */ /* 0x100fe200078e0018 */
[----:B------:R-:W-:Y:S01]  /*0930*/  @P6 MOV R15, R24 ;  /* 0x00000018000f6202 */ /* 0x000fe20000000f00 */
[--C-:B------:R-:W-:Y:S02]  /*0940*/  @P3 IMAD.MOV.U32 R3, RZ, RZ, R24.reuse ;  /* 0x000000ffff033224 */ /* 0x100fe400078e0018 */
[----:B------:R-:W-:Y:S02]  /*0950*/  @P4 IMAD.MOV.U32 R2, RZ, RZ, R24 ;  /* 0x000000ffff024224 */ /* 0x000fe400078e0018 */
[----:B0-----:R-:W0:Y:S02]  /*0960*/  MUFU.RCP R27, R27 ;  /* 0x0000001b001b7308 */ /* 0x001e240000001000 */
[----:B0-----:R-:W-:-:S06]  /*0970*/  VIADD R18, R27, 0xffffffe ;  /* 0x0ffffffe1b127836 */ /* 0x001fcc0000000000 */
[----:B------:R0:W1:Y:S02]  /*0980*/  F2I.FTZ.U32.TRUNC.NTZ R19, R18 ;  /* 0x0000001200137305 */ /* 0x000064000021f000 */
[----:B0-----:R-:W-:Y:S01]  /*0990*/  MOV R18, RZ ;  /* 0x000000ff00127202 */ /* 0x001fe20000000f00 */
[----:B-1----:R-:W-:-:S04]  /*09a0*/  IMAD.MOV R28, RZ, RZ, -R19 ;  /* 0x000000ffff1c7224 */ /* 0x002fc800078e0a13 */
[----:B------:R-:W-:Y:S01]  /*09b0*/  IMAD R29, R28, R23, RZ ;  /* 0x000000171c1d7224 */ /* 0x000fe200078e02ff */
[----:B------:R-:W-:-:S03]  /*09c0*/  IABS R28, R25 ;  /* 0x00000019001c7213 */ /* 0x000fc60000000000 */
[----:B------:R-:W-:Y:S01]  /*09d0*/  IMAD.HI.U32 R19, R19, R29, R18 ;  /* 0x0000001d13137227 */ /* 0x000fe200078e0012 */
[----:B------:R-:W-:-:S05]  /*09e0*/  IABS R29, R26 ;  /* 0x0000001a001d7213 */ /* 0x000fca0000000000 */
[----:B------:R-:W-:Y:S02]  /*09f0*/  IMAD.MOV R27, RZ, RZ, -R29 ;  /* 0x000000ffff1b7224 */ /* 0x000fe400078e0a1d */
[----:B------:R-:W-:-:S04]  /*0a00*/  IMAD.HI.U32 R19, R19, R28, RZ ;  /* 0x0000001c13137227 */ /* 0x000fc800078e00ff */
[----:B------:R-:W-:-:S05]  /*0a10*/  IMAD R18, R19, R27, R28 ;  /* 0x0000001b13127224 */ /* 0x000fca00078e021c */
[----:B------:R-:W-:-:S13]  /*0a20*/  ISETP.GT.U32.AND P1, PT, R23, R18, PT ;  /* 0x000000121700720c */ /* 0x000fda0003f24070 */
[----:B------:R-:W-:Y:S02]  /*0a30*/  @!P1 IMAD.IADD R18, R18, 0x1, -R23 ;  /* 0x0000000112129824 */ /* 0x000fe400078e0a17 */
[----:B------:R-:W-:Y:S01]  /*0a40*/  @!P1 VIADD R19, R19, 0x1 ;  /* 0x0000000113139836 */ /* 0x000fe20000000000 */
[----:B------:R-:W-:Y:S02]  /*0a50*/  ISETP.NE.AND P1, PT, R26, RZ, PT ;  /* 0x000000ff1a00720c */ /* 0x000fe40003f25270 */
[----:B------:R-:W-:Y:S02]  /*0a60*/  ISETP.GE.U32.AND P0, PT, R18, R23, PT ;  /* 0x000000171200720c */ /* 0x000fe40003f06070 */
[----:B------:R-:W-:-:S04]  /*0a70*/  LOP3.LUT R18, R25, R26, RZ, 0x3c, !PT ;  /* 0x0000001a19127212 */ /* 0x000fc800078e3cff */
[----:B------:R-:W-:-:S07]  /*0a80*/  ISETP.GE.AND P2, PT, R18, RZ, PT ;  /* 0x000000ff1200720c */ /* 0x000fce0003f46270 */
[----:B------:R-:W-:Y:S02]  /*0a90*/  @P0 IADD3 R19, PT, PT, R19, 0x1, RZ ;  /* 0x0000000113130810 */ /* 0x000fe40007ffe0ff */
[----:B------:R-:W-:-:S03]  /*0aa0*/  PLOP3.LUT P0, PT, PT, PT, UP3, 0x80, 0x8 ;  /* 0x000000000008781c */ /* 0x000fc60003f0f038 */
[----:B------:R-:W-:-:S04]  /*0ab0*/  IMAD.MOV.U32 R23, RZ, RZ, R19 ;  /* 0x000000ffff177224 */ /* 0x000fc800078e0013 */
[----:B------:R-:W-:Y:S01]  /*0ac0*/  @!P2 IMAD.MOV R23, RZ, RZ, -R23 ;  /* 0x000000ffff17a224 */ /* 0x000fe200078e0a17 */
[----:B------:R-:W-:Y:S02]  /*0ad0*/  @!P1 LOP3.LUT R23, RZ, R26, RZ, 0x33, !PT ;  /* 0x0000001aff179212 */ /* 0x000fe400078e33ff */
[----:B------:R-:W-:Y:S02]  /*0ae0*/  PLOP3.LUT P2, PT, PT, PT, UP5, 0x80, 0x8 ;  /* 0x000000000008781c */ /* 0x000fe40003f4f058 */
[----:B------:R-:W-:Y:S01]  /*0af0*/  PLOP3.LUT P1, PT, PT, PT, UP4, 0x80, 0x8 ;  /* 0x000000000008781c */ /* 0x000fe20003f2f048 */
[----:B------:R-:W-:Y:S01]  /*0b00*/  IMAD.MOV R18, RZ, RZ, -R23 ;  /* 0x000000ffff127224 */ /* 0x000fe200078e0a17 */
[----:B------:R-:W-:Y:S01]  /*0b10*/  @P0 MOV R7, R22 ;  /* 0x0000001600070202 */ /* 0x000fe20000000f00 */
[----:B------:R-:W-:Y:S02]  /*0b20*/  @P0 IMAD.MOV.U32 R13, RZ, RZ, R24 ;  /* 0x000000ffff0d0224 */ /* 0x000fe400078e0018 */
[----:B------:R-:W-:Y:S01]  /*0b30*/  IMAD R18, R26, R18, R25 ;  /* 0x000000121a127224 */ /* 0x000fe200078e0219 */
[----:B------:R-:W-:-:S03]  /*0b40*/  LEA.HI R26, R21, UR4, RZ, 0x4 ;  /* 0x00000004151a7c11 */ /* 0x000fc6000f8f20ff */
[----:B------:R-:W-:Y:S01]  /*0b50*/  @P4 IMAD.MOV.U32 R20, RZ, RZ, R18 ;  /* 0x000000ffff144224 */ /* 0x000fe200078e0012 */
[----:B------:R-:W-:Y:S01]  /*0b60*/  SHF.R.S32.HI R26, RZ, 0x4, R26 ;  /* 0x00000004ff1a7819 */ /* 0x000fe2000001141a */
[--C-:B------:R-:W-:Y:S01]  /*0b70*/  @P2 IMAD.MOV.U32 R4, RZ, RZ, R22.reuse ;  /* 0x000000ffff042224 */ /* 0x100fe200078e0016 */
[----:B------:R-:W-:Y:S01]  /*0b80*/  @P2 MOV R11, R24 ;  /* 0x00000018000b2202 */ /* 0x000fe20000000f00 */
[----:B------:R-:W-:Y:S01]  /*0b90*/  @P1 IMAD.MOV.U32 R6, RZ, RZ, R22 ;  /* 0x000000ffff061224 */ /* 0x000fe200078e0016 */
[----:B------:R-:W-:Y:S01]  /*0ba0*/  IABS R25, R26 ;  /* 0x0000001a00197213 */ /* 0x000fe20000000000 */
[----:B------:R-:W-:Y:S01]  /*0bb0*/  IMAD R22, R22, UR5, R5 ;  /* 0x0000000516167c24 */ /* 0x000fe2000f8e0205 */
[----:B------:R-:W-:Y:S01]  /*0bc0*/  @P1 MOV R7, R18 ;  /* 0x0000001200071202 */ /* 0x000fe20000000f00 */
[----:B------:R-:W-:Y:S01]  /*0bd0*/  @P1 IMAD.MOV.U32 R12, RZ, RZ, R24 ;  /* 0x000000ffff0c1224 */ /* 0x000fe200078e0018 */
[----:B------:R-:W0:Y:S01]  /*0be0*/  I2F.RP R19, R25 ;  /* 0x0000001900137306 */ /* 0x000e220000209400 */
[----:B------:R-:W-:-:S02]  /*0bf0*/  IMAD R5, R24, UR5, RZ ;  /* 0x0000000518057c24 */ /* 0x000fc4000f8e02ff */
[----:B------:R-:W-:Y:S02]  /*0c00*/  @P3 IMAD.MOV.U32 R4, RZ, RZ, R18 ;  /* 0x000000ffff043224 */ /* 0x000fe400078e0012 */
[----:B------:R-:W-:Y:S02]  /*0c10*/  IMAD R22, R5, 0x2, R22 ;  /* 0x0000000205167824 */ /* 0x000fe400078e0216 */
[--C-:B------:R-:W-:Y:S02]  /*0c20*/  @P2 IMAD.MOV.U32 R6, RZ, RZ, R18.reuse ;  /* 0x000000ffff062224 */ /* 0x100fe400078e0012 */
[--C-:B------:R-:W-:Y:S02]  /*0c30*/  @P0 IMAD.MOV.U32 R8, RZ, RZ, R18.reuse ;  /* 0x000000ffff080224 */ /* 0x100fe400078e0012 */
[--C-:B------:R-:W-:Y:S02]  /*0c40*/  @P5 IMAD.MOV.U32 R9, RZ, RZ, R18.reuse ;  /* 0x000000ffff095224 */ /* 0x100fe400078e0012 */
[----:B------:R-:W-:Y:S01]  /*0c50*/  @P6 IMAD.MOV.U32 R10, RZ, RZ, R18 ;  /* 0x000000ffff0a6224 */ /* 0x000fe200078e0012 */
[----:B0-----:R-:W0:Y:S01]  /*0c60*/  MUFU.RCP R19, R19 ;  /* 0x0000001300137308 */ /* 0x001e220000001000 */
[----:B------:R-:W-:-:S02]  /*0c70*/  IMAD R5, R18, UR5, RZ ;  /* 0x0000000512057c24 */ /* 0x000fc4000f8e02ff */
[----:B------:R-:W-:-:S03]  /*0c80*/  IMAD.MOV.U32 R18, RZ, RZ, RZ ;  /* 0x000000ffff127224 */ /* 0x000fc600078e00ff */
[----:B------:R-:W-:Y:S02]  /*0c90*/  LEA R5, R5, R22, 0x2 ;  /* 0x0000001605057211 */ /* 0x000fe400078e10ff */
[----:B------:R-:W-:Y:S02]  /*0ca0*/  IABS R22, R26 ;  /* 0x0000001a00167213 */ /* 0x000fe40000000000 */
[----:B0-----:R-:W-:-:S06]  /*0cb0*/  IADD3 R19, PT, PT, R19, 0xffffffe, RZ ;  /* 0x0ffffffe13137810 */ /* 0x001fcc0007ffe0ff */
[----:B------:R-:W0:Y:S02]  /*0cc0*/  F2I.FTZ.U32.TRUNC.NTZ R19, R19 ;  /* 0x0000001300137305 */ /* 0x000e24000021f000 */
[----:B0-----:R-:W-:-:S05]  /*0cd0*/  IADD3 R24, PT, PT, RZ, -R19, RZ ;  /* 0x80000013ff187210 */ /* 0x001fca0007ffe0ff */
[----:B------:R-:W-:Y:S02]  /*0ce0*/  IMAD R27, R24, R25, RZ ;  /* 0x00000019181b7224 */ /* 0x000fe400078e02ff */
[----:B------:R-:W-:Y:S01]  /*0cf0*/  IMAD.MOV R24, RZ, RZ, -R22 ;  /* 0x000000ffff187224 */ /* 0x000fe200078e0a16 */
[----:B------:R-:W-:Y:S01]  /*0d00*/  LEA.HI R22, R21, UR4, RZ, 0x5 ;  /* 0x0000000415167c11 */ /* 0x000fe2000f8f28ff */
[----:B------:R-:W-:Y:S01]  /*0d10*/  IMAD.HI.U32 R18, R19, R27, R18 ;  /* 0x0000001b13127227 */ /* 0x000fe200078e0012 */
[----:B------:R-:W-:Y:S02]  /*0d20*/  IABS R19, R23 ;  /* 0x0000001700137213 */ /* 0x000fe40000000000 */
[----:B------:R-:W-:-:S03]  /*0d30*/  SHF.R.S32.HI R22, RZ, 0x5, R22 ;  /* 0x00000005ff167819 */ /* 0x000fc60000011416 */
[----:B------:R-:W-:-:S04]  /*0d40*/  IMAD.HI.U32 R18, R18, R19, RZ ;  /* 0x0000001312127227 */ /* 0x000fc800078e00ff */
[----:B------:R-:W-:Y:S01]  /*0d50*/  IMAD R24, R18, R24, R19 ;  /* 0x0000001812187224 */ /* 0x000fe200078e0213 */
[----:B------:R-:W-:-:S04]  /*0d60*/  LOP3.LUT R19, R23, R26, RZ, 0x3c, !PT ;  /* 0x0000001a17137212 */ /* 0x000fc800078e3cff */
[----:B------:R-:W-:-:S13]  /*0d70*/  ISETP.GT.U32.AND P4, PT, R25, R24, PT ;  /* 0x000000181900720c */ /* 0x000fda0003f84070 */
[----:B------:R-:W-:Y:S01]  /*0d80*/  @!P4 IADD3 R24, PT, PT, R24, -R25, RZ ;  /* 0x800000191818c210 */ /* 0x000fe20007ffe0ff */
[----:B------:R-:W-:-:S03]  /*0d90*/  @!P4 VIADD R18, R18, 0x1 ;  /* 0x000000011212c836 */ /* 0x000fc60000000000 */
[----:B------:R-:W-:Y:S02]  /*0da0*/  ISETP.GE.U32.AND P4, PT, R24, R25, PT ;  /* 0x000000191800720c */ /* 0x000fe40003f86070 */
[----:B------:R-:W-:-:S04]  /*0db0*/  IABS R24, R22 ;  /* 0x0000001600187213 */ /* 0x000fc80000000000 */
[----:B------:R-:W0:Y:S07]  /*0dc0*/  I2F.RP R27, R24 ;  /* 0x00000018001b7306 */ /* 0x000e2e0000209400 */
[----:B------:R-:W-:Y:S01]  /*0dd0*/  @P4 VIADD R18, R18, 0x1 ;  /* 0x0000000112124836 */ /* 0x000fe20000000000 */
[----:B------:R-:W-:-:S03]  /*0de0*/  ISETP.GE.AND P4, PT, R19, RZ, PT ;  /* 0x000000ff1300720c */ /* 0x000fc60003f86270 */
[----:B------:R-:W-:Y:S01]  /*0df0*/  IMAD.MOV.U32 R25, RZ, RZ, R18 ;  /* 0x000000ffff197224 */ /* 0x000fe200078e0012 */
[----:B0-----:R-:W0:Y:S09]  /*0e00*/  MUFU.RCP R27, R27 ;  /* 0x0000001b001b7308 */ /* 0x001e320000001000 */
[----:B------:R-:W-:Y:S01]  /*0e10*/  @!P4 IMAD.MOV R25, RZ, RZ, -R25 ;  /* 0x000000ffff19c224 */ /* 0x000fe200078e0a19 */
[----:B------:R-:W-:-:S02]  /*0e20*/  ISETP.NE.AND P4, PT, R26, RZ, PT ;  /* 0x000000ff1a00720c */ /* 0x000fc40003f85270 */
[----:B0-----:R-:W-:-:S11]  /*0e30*/  IADD3 R18, PT, PT, R27, 0xffffffe, RZ ;  /* 0x0ffffffe1b127810 */ /* 0x001fd60007ffe0ff */
[----:B------:R-:W-:Y:S01]  /*0e40*/  @!P4 LOP3.LUT R25, RZ, R26, RZ, 0x33, !PT ;  /* 0x0000001aff19c212 */ /* 0x000fe200078e33ff */
[----:B------:R0:W1:Y:S04]  /*0e50*/  F2I.FTZ.U32.TRUNC.NTZ R19, R18 ;  /* 0x0000001200137305 */ /* 0x000068000021f000 */
[----:B------:R-:W-:-:S04]  /*0e60*/  IMAD.MOV R28, RZ, RZ, -R25 ;  /* 0x000000ffff1c7224 */ /* 0x000fc800078e0a19 */
[----:B------:R-:W-:Y:S02]  /*0e70*/  IMAD R26, R26, R28, R23 ;  /* 0x0000001c1a1a7224 */ /* 0x000fe400078e0217 */
[----:B0-----:R-:W-:Y:S02]  /*0e80*/  IMAD.MOV.U32 R18, RZ, RZ, RZ ;  /* 0x000000ffff127224 */ /* 0x001fe400078e00ff */
[--C-:B------:R-:W-:Y:S01]  /*0e90*/  @P3 IMAD.MOV.U32 R11, RZ, RZ, R26.reuse ;  /* 0x000000ffff0b3224 */ /* 0x100fe200078e001a */
[----:B------:R-:W-:Y:S01]  /*0ea0*/  @P2 MOV R12, R26 ;  /* 0x0000001a000c2202 */ /* 0x000fe20000000f00 */
[--C-:B------:R-:W-:Y:S02]  /*0eb0*/  @P1 IMAD.MOV.U32 R13, RZ, RZ, R26.reuse ;  /* 0x000000ffff0d1224 */ /* 0x100fe400078e001a */
[----:B-1----:R-:W-:Y:S02]  /*0ec0*/  IMAD.MOV R23, RZ, RZ, -R19 ;  /* 0x000000ffff177224 */ /* 0x002fe400078e0a13 */
[----:B------:R-:W-:-:S02]  /*0ed0*/  @P0 IMAD.MOV.U32 R14, RZ, RZ, R26 ;  /* 0x000000ffff0e0224 */ /* 0x000fc400078e001a */
[----:B------:R-:W-:Y:S02]  /*0ee0*/  IMAD R23, R23, R24, RZ ;  /* 0x0000001817177224 */ /* 0x000fe400078e02ff */
[----:B------:R-:W-:Y:S02]  /*0ef0*/  @P5 IMAD.MOV.U32 R15, RZ, RZ, R26 ;  /* 0x000000ffff0f5224 */ /* 0x000fe400078e001a */
[----:B------:R-:W-:Y:S01]  /*0f00*/  IMAD.HI.U32 R19, R19, R23, R18 ;  /* 0x0000001713137227 */ /* 0x000fe200078e0012 */
[----:B------:R-:W-:Y:S02]  /*0f10*/  IABS R23, R22 ;  /* 0x0000001600177213 */ /* 0x000fe40000000000 */
[----:B------:R-:W-:Y:S01]  /*0f20*/  IABS R18, R25 ;  /* 0x0000001900127213 */ /* 0x000fe20000000000 */
[----:B------:R-:W-:Y:S01]  /*0f30*/  @P6 IMAD.MOV.U32 R2, RZ, RZ, R26 ;  /* 0x000000ffff026224 */ /* 0x000fe200078e001a */
[----:B------:R-:W-:-:S03]  /*0f40*/  IADD3 R27, PT, PT, RZ, -R23, RZ ;  /* 0x80000017ff1b7210 */ /* 0x000fc60007ffe0ff */
[----:B------:R-:W-:-:S04]  /*0f50*/  IMAD.HI.U32 R23, R19, R18, RZ ;  /* 0x0000001213177227 */ /* 0x000fc800078e00ff */
[----:B------:R-:W-:Y:S01]  /*0f60*/  IMAD R19, R23, R27, R18 ;  /* 0x0000001b17137224 */ /* 0x000fe200078e0212 */
[----:B------:R-:W-:-:S04]  /*0f70*/  LOP3.LUT R18, R25, R22, RZ, 0x3c, !PT ;  /* 0x0000001619127212 */ /* 0x000fc800078e3cff */
[----:B------:R-:W-:-:S13]  /*0f80*/  ISETP.GT.U32.AND P4, PT, R24, R19, PT ;  /* 0x000000131800720c */ /* 0x000fda0003f84070 */
[----:B------:R-:W-:Y:S02]  /*0f90*/  @!P4 IMAD.IADD R19, R19, 0x1, -R24 ;  /* 0x000000011313c824 */ /* 0x000fe400078e0a18 */
[----:B------:R-:W-:-:S03]  /*0fa0*/  @!P4 VIADD R23, R23, 0x1 ;  /* 0x000000011717c836 */ /* 0x000fc60000000000 */
[----:B------:R-:W-:Y:S02]  /*0fb0*/  ISETP.GE.U32.AND P4, PT, R19, R24, PT ;  /* 0x000000181300720c */ /* 0x000fe40003f86070 */
[----:B------:R-:W-:-:S04]  /*0fc0*/  LEA.HI R24, R21, UR4, RZ, 0x6 ;  /* 0x0000000415187c11 */ /* 0x000fc8000f8f30ff */
[----:B------:R-:W-:-:S07]  /*0fd0*/  SHF.R.S32.HI R24, RZ, 0x6, R24 ;  /* 0x00000006ff187819 */ /* 0x000fce0000011418 */
[----:B------:R-:W-:Y:S01]  /*0fe0*/  @P4 VIADD R23, R23, 0x1 ;  /* 0x0000000117174836 */ /* 0x000fe20000000000 */
[----:B------:R-:W-:-:S13]  /*0ff0*/  ISETP.GE.AND P4, PT, R18, RZ, PT ;  /* 0x000000ff1200720c */ /* 0x000fda0003f86270 */
[----:B------:R-:W-:Y:S02]  /*1000*/  @!P4 IADD3 R23, PT, PT, -R23, RZ, RZ ;  /* 0x000000ff1717c210 */ /* 0x000fe40007ffe1ff */
[----:B------:R-:W-:-:S13]  /*1010*/  ISETP.NE.AND P4, PT, R22, RZ, PT ;  /* 0x000000ff1600720c */ /* 0x000fda0003f85270 */
[----:B------:R-:W-:Y:S02]  /*1020*/  @!P4 LOP3.LUT R23, RZ, R22, RZ, 0x33, !PT ;  /* 0x00000016ff17c212 */ /* 0x000fe400078e33ff */
[----:B------:R-:W-:-:S03]  /*1030*/  ISETP.EQ.AND P4, PT, RZ, UR9, PT ;  /* 0x00000009ff007c0c */ /* 0x000fc6000bf82270 */
[----:B------:R-:W-:-:S04]  /*1040*/  IMAD.MOV R18, RZ, RZ, -R23 ;  /* 0x000000ffff127224 */ /* 0x000fc800078e0a17 */
[----:B------:R-:W-:Y:S01]  /*1050*/  IMAD R22, R22, R18, R25 ;  /* 0x0000001216167224 */ /* 0x000fe200078e0219 */
[----:B------:R-:W-:Y:S01]  /*1060*/  IABS R25, R24 ;  /* 0x0000001800197213 */ /* 0x000fe20000000000 */
[----:B------:R-:W-:Y:S02]  /*1070*/  IMAD R18, R26, UR5, RZ ;  /* 0x000000051a127c24 */ /* 0x000fe4000f8e02ff */
[--C-:B------:R-:W-:Y:S01]  /*1080*/  @P2 IMAD.MOV.U32 R7, RZ, RZ, R22.reuse ;  /* 0x000000ffff072224 */ /* 0x100fe200078e0016 */
[----:B------:R-:W0:Y:S01]  /*1090*/  I2F.RP R27, R25 ;  /* 0x00000019001b7306 */ /* 0x000e220000209400 */
[----:B------:R-:W-:Y:S01]  /*10a0*/  IMAD R18, R18, 0x8, R5 ;  /* 0x0000000812127824 */ /* 0x000fe200078e0205 */
[----:B------:R-:W-:Y:S01]  /*10b0*/  @P4 MOV R3, R26 ;  /* 0x0000001a00034202 */ /* 0x000fe20000000f00 */
[----:B------:R-:W-:Y:S01]  /*10c0*/  IMAD R5, R22, UR5, RZ ;  /* 0x0000000516057c24 */ /* 0x000fe2000f8e02ff */
[-C--:B------:R-:W-:Y:S01]  /*10d0*/  @P3 MOV R6, R22.reuse ;  /* 0x0000001600063202 */ /* 0x080fe20000000f00 */
[----:B------:R-:W-:Y:S01]  /*10e0*/  @P1 IMAD.MOV.U32 R8, RZ, RZ, R22 ;  /* 0x000000ffff081224 */ /* 0x000fe200078e0016 */
[----:B------:R-:W-:Y:S01]  /*10f0*/  @P5 MOV R10, R22 ;  /* 0x00000016000a5202 */ /* 0x000fe20000000f00 */
[----:B------:R-:W-:Y:S01]  /*1100*/  IMAD R5, R5, 0x10, R18 ;  /* 0x0000001005057824 */ /* 0x000fe200078e0212 */
[----:B------:R-:W-:Y:S01]  /*1110*/  MOV R18, RZ ;  /* 0x000000ff00127202 */ /* 0x000fe20000000f00 */
[----:B------:R-:W-:-:S02]  /*1120*/  @P0 IMAD.MOV.U32 R9, RZ, RZ, R22 ;  /* 0x000000ffff090224 */ /* 0x000fc400078e0016 */
[--C-:B------:R-:W-:Y:S02]  /*1130*/  @P4 IMAD.MOV.U32 R4, RZ, RZ, R22.reuse ;  /* 0x000000ffff044224 */ /* 0x100fe400078e0016 */
[----:B------:R-:W-:Y:S01]  /*1140*/  @P6 IMAD.MOV.U32 R20, RZ, RZ, R22 ;  /* 0x000000ffff146224 */ /* 0x000fe200078e0016 */
[----:B------:R-:W-:Y:S01]  /*1150*/  IABS R22, R24 ;  /* 0x0000001800167213 */ /* 0x000fe20000000000 */
[----:B0-----:R-:W0:Y:S02]  /*1160*/  MUFU.RCP R27, R27 ;  /* 0x0000001b001b7308 */ /* 0x001e240000001000 */
[----:B0-----:R-:W-:-:S06]  /*1170*/  VIADD R19, R27, 0xffffffe ;  /* 0x0ffffffe1b137836 */ /* 0x001fcc0000000000 */
[----:B------:R-:W0:Y:S02]  /*1180*/  F2I.FTZ.U32.TRUNC.NTZ R19, R19 ;  /* 0x0000001300137305 */ /* 0x000e24000021f000 */
[----:B0-----:R-:W-:-:S04]  /*1190*/  IMAD.MOV R26, RZ, RZ, -R19 ;  /* 0x000000ffff1a7224 */ /* 0x001fc800078e0a13 */
[----:B------:R-:W-:Y:S02]  /*11a0*/  IMAD R27, R26, R25, RZ ;  /* 0x000000191a1b7224 */ /* 0x000fe400078e02ff */
[----:B------:R-:W-:Y:S01]  /*11b0*/  IMAD.MOV R26, RZ, RZ, -R22 ;  /* 0x000000ffff1a7224 */ /* 0x000fe200078e0a16 */
[----:B------:R-:W-:Y:S01]  /*11c0*/  LEA.HI R22, R21, UR4, RZ, 0x7 ;  /* 0x0000000415167c11 */ /* 0x000fe2000f8f38ff */
[----:B------:R-:W-:Y:S01]  /*11d0*/  IMAD.HI.U32 R18, R19, R27, R18 ;  /* 0x0000001b13127227 */ /* 0x000fe200078e0012 */
[----:B------:R-:W-:Y:S02]  /*11e0*/  IABS R19, R23 ;  /* 0x0000001700137213 */ /* 0x000fe40000000000 */
[----:B------:R-:W-:Y:S02]  /*11f0*/  SHF.R.S32.HI R22, RZ, 0x7, R22 ;  /* 0x00000007ff167819 */ /* 0x000fe40000011416 */
[----:B------:R-:W-:Y:S01]  /*1200*/  LEA.HI R21, R21, UR4, RZ, 0x8 ;  /* 0x0000000415157c11 */ /* 0x000fe2000f8f40ff */
[----:B------:R-:W-:-:S03]  /*1210*/  IMAD.HI.U32 R18, R18, R19, RZ ;  /* 0x0000001312127227 */ /* 0x000fc600078e00ff */
[----:B------:R-:W-:Y:S01]  /*1220*/  SHF.R.S32.HI R21, RZ, 0x8, R21 ;  /* 0x00000008ff157819 */ /* 0x000fe20000011415 */
[----:B------:R-:W-:Y:S01]  /*1230*/  IMAD R26, R18, R26, R19 ;  /* 0x0000001a121a7224 */ /* 0x000fe200078e0213 */
[----:B------:R-:W-:Y:S02]  /*1240*/  LOP3.LUT R19, R23, R24, RZ, 0x3c, !PT ;  /* 0x0000001817137212 */ /* 0x000fe400078e3cff */
[----:B------:R-:W-:Y:S02]  /*1250*/  R2UR UR4, R21 ;  /* 0x00000000150472ca */ /* 0x000fe400000e0000 */
[----:B------:R-:W-:-:S13]  /*1260*/  ISETP.GT.U32.AND P6, PT, R25, R26, PT ;  /* 0x0000001a1900720c */ /* 0x000fda0003fc4070 */
[----:B------:R-:W-:Y:S02]  /*1270*/  @!P6 IMAD.IADD R26, R26, 0x1, -R25 ;  /* 0x000000011a1ae824 */ /* 0x000fe400078e0a19 */
[----:B------:R-:W-:-:S03]  /*1280*/  @!P6 VIADD R18, R18, 0x1 ;  /* 0x000000011212e836 */ /* 0x000fc60000000000 */
[----:B------:R-:W-:Y:S02]  /*1290*/  ISETP.GE.U32.AND P6, PT, R26, R25, PT ;  /* 0x000000191a00720c */ /* 0x000fe40003fc6070 */
[----:B------:R-:W-:-:S04]  /*12a0*/  IABS R26, R22 ;  /* 0x00000016001a7213 */ /* 0x000fc80000000000 */
[----:B------:R-:W0:Y:S07]  /*12b0*/  I2F.RP R27, R26 ;  /* 0x0000001a001b7306 */ /* 0x000e2e0000209400 */
[----:B------:R-:W-:Y:S02]  /*12c0*/  @P6 IADD3 R18, PT, PT, R18, 0x1, RZ ;  /* 0x0000000112126810 */ /* 0x000fe40007ffe0ff */
[----:B------:R-:W-:-:S03]  /*12d0*/  ISETP.GE.AND P6, PT, R19, RZ, PT ;  /* 0x000000ff1300720c */ /* 0x000fc60003fc6270 */
[----:B------:R-:W-:Y:S01]  /*12e0*/  IMAD.MOV.U32 R25, RZ, RZ, R18 ;  /* 0x000000ffff197224 */ /* 0x000fe200078e0012 */
[----:B0-----:R-:W0:Y:S09]  /*12f0*/  MUFU.RCP R27, R27 ;  /* 0x0000001b001b7308 */ /* 0x001e320000001000 */
[----:B------:R-:W-:Y:S01]  /*1300*/  @!P6 IMAD.MOV R25, RZ, RZ, -R25 ;  /* 0x000000ffff19e224 */ /* 0x000fe200078e0a19 */
[----:B------:R-:W-:Y:S01]  /*1310*/  ISETP.NE.AND P6, PT, R24, RZ, PT ;  /* 0x000000ff1800720c */ /* 0x000fe20003fc5270 */
[----:B0-----:R-:W-:-:S04]  /*1320*/  VIADD R18, R27, 0xffffffe ;  /* 0x0ffffffe1b127836 */ /* 0x001fc80000000000 */
[----:B------:R0:W1:Y:S08]  /*1330*/  F2I.FTZ.U32.TRUNC.NTZ R19, R18 ;  /* 0x0000001200137305 */ /* 0x000070000021f000 */
[----:B------:R-:W-:-:S04]  /*1340*/  @!P6 LOP3.LUT R25, RZ, R24, RZ, 0x33, !PT ;  /* 0x00000018ff19e212 */ /* 0x000fc800078e33ff */
[----:B------:R-:W-:Y:S01]  /*1350*/  IADD3 R28, PT, PT, -R25, RZ, RZ ;  /* 0x000000ff191c7210 */ /* 0x000fe20007ffe1ff */
[----:B0-----:R-:W-:-:S04]  /*1360*/  IMAD.MOV.U32 R18, RZ, RZ, RZ ;  /* 0x000000ffff127224 */ /* 0x001fc800078e00ff */
[----:B------:R-:W-:Y:S01]  /*1370*/  IMAD R23, R24, R28, R23 ;  /* 0x0000001c18177224 */ /* 0x000fe200078e0217 */
[----:B------:R-:W-:Y:S01]  /*1380*/  IABS R24, R22 ;  /* 0x0000001600187213 */ /* 0x000fe20000000000 */
[----:B-1----:R-:W-:-:S03]  /*1390*/  IMAD.MOV R29, RZ, RZ, -R19 ;  /* 0x000000ffff1d7224 */ /* 0x002fc600078e0a13 */
[-C--:B------:R-:W-:Y:S01]  /*13a0*/  @P4 MOV R11, R23.reuse ;  /* 0x00000017000b4202 */ /* 0x080fe20000000f00 */
[--C-:B------:R-:W-:Y:S01]  /*13b0*/  @P3 IMAD.MOV.U32 R12, RZ, RZ, R23.reuse ;  /* 0x000000ffff0c3224 */ /* 0x100fe200078e0017 */
[----:B------:R-:W-:Y:S01]  /*13c0*/  @P0 MOV R15, R23 ;  /* 0x00000017000f0202 */ /* 0x000fe20000000f00 */
[----:B------:R-:W-:Y:S02]  /*13d0*/  IMAD R27, R29, R26, RZ ;  /* 0x0000001a1d1b7224 */ /* 0x000fe400078e02ff */
[----:B------:R-:W-:Y:S02]  /*13e0*/  @P2 IMAD.MOV.U32 R13, RZ, RZ, R23 ;  /* 0x000000ffff0d2224 */ /* 0x000fe400078e0017 */
[----:B------:R-:W-:Y:S01]  /*13f0*/  IMAD.HI.U32 R19, R19, R27, R18 ;  /* 0x0000001b13137227 */ /* 0x000fe200078e0012 */
[----:B------:R-:W-:-:S03]  /*1400*/  IABS R18, R25 ;  /* 0x0000001900127213 */ /* 0x000fc60000000000 */
[----:B------:R-:W-:Y:S01]  /*1410*/  IMAD.MOV R27, RZ, RZ, -R24 ;  /* 0x000000ffff1b7224 */ /* 0x000fe200078e0a18 */
[----:B------:R-:W-:Y:S01]  /*1420*/  IABS R24, R21 ;  /* 0x0000001500187213 */ /* 0x000fe20000000000 */
[----:B------:R-:W-:-:S04]  /*1430*/  IMAD.HI.U32 R19, R19, R18, RZ ;  /* 0x0000001213137227 */ /* 0x000fc800078e00ff */
[----:B------:R-:W-:Y:S01]  /*1440*/  IMAD R27, R19, R27, R18 ;  /* 0x0000001b131b7224 */ /* 0x000fe200078e0212 */
[----:B------:R-:W-:Y:S01]  /*1450*/  LOP3.LUT R18, R25, R22, RZ, 0x3c, !PT ;  /* 0x0000001619127212 */ /* 0x000fe200078e3cff */
[--C-:B------:R-:W-:Y:S02]  /*1460*/  @P1 IMAD.MOV.U32 R14, RZ, RZ, R23.reuse ;  /* 0x000000ffff0e1224 */ /* 0x100fe400078e0017 */
[----:B------:R-:W-:Y:S01]  /*1470*/  @P5 IMAD.MOV.U32 R2, RZ, RZ, R23 ;  /* 0x000000ffff025224 */ /* 0x000fe200078e0017 */
[----:B------:R-:W-:-:S13]  /*1480*/  ISETP.GT.U32.AND P6, PT, R26, R27, PT ;  /* 0x0000001b1a00720c */ /* 0x000fda0003fc4070 */
[----:B------:R-:W-:Y:S01]  /*1490*/  @!P6 IMAD.IADD R27, R27, 0x1, -R26 ;  /* 0x000000011b1be824 */ /* 0x000fe200078e0a1a */
[----:B------:R-:W-:-:S04]  /*14a0*/  @!P6 IADD3 R19, PT, PT, R19, 0x1, RZ ;  /* 0x000000011313e810 */ /* 0x000fc80007ffe0ff */
[----:B------:R-:W-:Y:S02]  /*14b0*/  ISETP.GE.U32.AND P6, PT, R27, R26, PT ;  /* 0x0000001a1b00720c */ /* 0x000fe40003fc6070 */
[----:B------:R-:W0:Y:S11]  /*14c0*/  I2F.RP R27, R24 ;  /* 0x00000018001b7306 */ /* 0x000e360000209400 */
[----:B------:R-:W-:Y:S01]  /*14d0*/  @P6 VIADD R19, R19, 0x1 ;  /* 0x0000000113136836 */ /* 0x000fe20000000000 */
[----:B------:R-:W-:Y:S01]  /*14e0*/  ISETP.GE.AND P6, PT, R18, RZ, PT ;  /* 0x000000ff1200720c */ /* 0x000fe20003fc6270 */
[----:B0-----:R-:W0:Y:S02]  /*14f0*/  MUFU.RCP R27, R27 ;  /* 0x0000001b001b7308 */ /* 0x001e240000001000 */
[----:B------:R-:W-:-:S10]  /*1500*/  IMAD.MOV.U32 R26, RZ, RZ, R19 ;  /* 0x000000ffff1a7224 */ /* 0x000fd400078e0013 */
[----:B------:R-:W-:Y:S02]  /*1510*/  @!P6 IADD3 R26, PT, PT, -R26, RZ, RZ ;  /* 0x000000ff1a1ae210 */ /* 0x000fe40007ffe1ff */
[----:B------:R-:W-:Y:S01]  /*1520*/  ISETP.NE.AND P6, PT, R22, RZ, PT ;  /* 0x000000ff1600720c */ /* 0x000fe20003fc5270 */
[----:B0-----:R-:W-:-:S04]  /*1530*/  VIADD R18, R27, 0xffffffe ;  /* 0x0ffffffe1b127836 */ /* 0x001fc80000000000 */
[----:B------:R0:W1:Y:S08]  /*1540*/  F2I.FTZ.U32.TRUNC.NTZ R19, R18 ;  /* 0x0000001200137305 */ /* 0x000070000021f000 */
[----:B------:R-:W-:Y:S02]  /*1550*/  @!P6 LOP3.LUT R26, RZ, R22, RZ, 0x33, !PT ;  /* 0x00000016ff1ae212 */ /* 0x000fe400078e33ff */
[----:B------:R-:W-:Y:S01]  /*1560*/  PLOP3.LUT P6, PT, PT, PT, UP0, 0x80, 0x8 ;  /* 0x000000000008781c */ /* 0x000fe20003fcf008 */
[----:B------:R-:W-:-:S02]  /*1570*/  UISETP.EQ.AND UP0, UPT, UR9, -0x10, UPT ;  /* 0xfffffff00900788c */ /* 0x000fc4000bf02270 */
[----:B------:R-:W-:Y:S01]  /*1580*/  IMAD.MOV R28, RZ, RZ, -R26 ;  /* 0x000000ffff1c7224 */ /* 0x000fe200078e0a1a */
[----:B------:R-:W-:Y:S01]  /*1590*/  UIADD3 UR9, UPT, UPT, UR9, 0x20, URZ ;  /* 0x0000002009097890 */ /* 0x000fe2000fffe0ff */
[----:B0-----:R-:W-:Y:S02]  /*15a0*/  IMAD R18, R23, UR5, RZ ;  /* 0x0000000517127c24 */ /* 0x001fe4000f8e02ff */
[----:B------:R-:W-:Y:S02]  /*15b0*/  IMAD R22, R22, R28, R25 ;  /* 0x0000001c16167224 */ /* 0x000fe400078e0219 */
[----:B-1----:R-:W-:Y:S02]  /*15c0*/  IMAD.MOV R25, RZ, RZ, -R19 ;  /* 0x000000ffff197224 */ /* 0x002fe400078e0a13 */
[----:B------:R-:W-:Y:S01]  /*15d0*/  IMAD R5, R18, 0x20, R5 ;  /* 0x0000002012057824 */ /* 0x000fe200078e0205 */
[----:B------:R-:W-:Y:S01]  /*15e0*/  MOV R18, RZ ;  /* 0x000000ff00127202 */ /* 0x000fe20000000f00 */
[----:B------:R-:W-:Y:S01]  /*15f0*/  @P6 IMAD.MOV.U32 R3, RZ, RZ, R23 ;  /* 0x000000ffff036224 */ /* 0x000fe200078e0017 */
[----:B------:R-:W-:Y:S01]  /*1600*/  @P3 MOV R7, R22 ;  /* 0x0000001600073202 */ /* 0x000fe20000000f00 */
[----:B------:R-:W-:Y:S01]  /*1610*/  IMAD R23, R25, R24, RZ ;  /* 0x0000001819177224 */ /* 0x000fe200078e02ff */
[----:B------:R-:W-:Y:S01]  /*1620*/  @P0 MOV R10, R22 ;  /* 0x00000016000a0202 */ /* 0x000fe20000000f00 */
[----:B------:R-:W-:-:S02]  /*1630*/  @P5 IMAD.MOV.U32 R20, RZ, RZ, R22 ;  /* 0x000000ffff145224 */ /* 0x000fc400078e0016 */
[----:B------:R-:W-:Y:S01]  /*1640*/  IMAD.HI.U32 R18, R19, R23, R18 ;  /* 0x0000001713127227 */ /* 0x000fe200078e0012 */
[----:B------:R-:W-:Y:S02]  /*1650*/  IABS R23, R21 ;  /* 0x0000001500177213 */ /* 0x000fe40000000000 */
[----:B------:R-:W-:Y:S01]  /*1660*/  IABS R19, R26 ;  /* 0x0000001a00137213 */ /* 0x000fe20000000000 */
[----:B------:R-:W-:Y:S02]  /*1670*/  @P4 IMAD.MOV.U32 R6, RZ, RZ, R22 ;  /* 0x000000ffff064224 */ /* 0x000fe400078e0016 */
[----:B------:R-:W-:Y:S02]  /*1680*/  IMAD.MOV R23, RZ, RZ, -R23 ;  /* 0x000000ffff177224 */ /* 0x000fe400078e0a17 */
[----:B------:R-:W-:-:S04]  /*1690*/  IMAD.HI.U32 R18, R18, R19, RZ ;  /* 0x0000001312127227 */ /* 0x000fc800078e00ff */
[----:B------:R-:W-:Y:S02]  /*16a0*/  IMAD R19, R18, R23, R19 ;  /* 0x0000001712137224 */ /* 0x000fe400078e0213 */
[--C-:B------:R-:W-:Y:S02]  /*16b0*/  @P2 IMAD.MOV.U32 R8, RZ, RZ, R22.reuse ;  /* 0x000000ffff082224 */ /* 0x100fe400078e0016 */
[--C-:B------:R-:W-:Y:S01]  /*16c0*/  @P1 IMAD.MOV.U32 R9, RZ, RZ, R22.reuse ;  /* 0x000000ffff091224 */ /* 0x100fe200078e0016 */
[----:B------:R-:W-:Y:S01]  /*16d0*/  ISETP.GT.U32.AND P5, PT, R24, R19, PT ;  /* 0x000000131800720c */ /* 0x000fe20003fa4070 */
[----:B------:R-:W-:Y:S02]  /*16e0*/  @P6 IMAD.MOV.U32 R4, RZ, RZ, R22 ;  /* 0x000000ffff046224 */ /* 0x000fe400078e0016 */
[----:B------:R-:W-:-:S04]  /*16f0*/  IMAD R22, R22, UR5, RZ ;  /* 0x0000000516167c24 */ /* 0x000fc8000f8e02ff */
[----:B------:R-:W-:-:S06]  /*1700*/  IMAD R22, R22, 0x40, R5 ;  /* 0x0000004016167824 */ /* 0x000fcc00078e0205 */
[----:B------:R-:W-:Y:S01]  /*1710*/  @!P5 IADD3 R19, PT, PT, R19, -R24, RZ ;  /* 0x800000181313d210 */ /* 0x000fe20007ffe0ff */
[----:B------:R-:W-:-:S03]  /*1720*/  @!P5 VIADD R18, R18, 0x1 ;  /* 0x000000011212d836 */ /* 0x000fc60000000000 */
[----:B------:R-:W-:Y:S02]  /*1730*/  ISETP.GE.U32.AND P5, PT, R19, R24, PT ;  /* 0x000000181300720c */ /* 0x000fe40003fa6070 */
[----:B------:R-:W-:-:S11]  /*1740*/  LOP3.LUT R19, R26, R21, RZ, 0x3c, !PT ;  /* 0x000000151a137212 */ /* 0x000fd600078e3cff */
[----:B------:R-:W-:Y:S01]  /*1750*/  @P5 VIADD R18, R18, 0x1 ;  /* 0x0000000112125836 */ /* 0x000fe20000000000 */
[----:B------:R-:W-:-:S13]  /*1760*/  ISETP.GE.AND P5, PT, R19, RZ, PT ;  /* 0x000000ff1300720c */ /* 0x000fda0003fa6270 */
[----:B------:R-:W-:Y:S01]  /*1770*/  @!P5 IMAD.MOV R18, RZ, RZ, -R18 ;  /* 0x000000ffff12d224 */ /* 0x000fe200078e0a12 */
[----:B------:R-:W-:-:S13]  /*1780*/  ISETP.NE.AND P5, PT, R21, RZ, PT ;  /* 0x000000ff1500720c */ /* 0x000fda0003fa5270 */
[----:B------:R-:W-:Y:S02]  /*1790*/  @!P5 LOP3.LUT R18, RZ, R21, RZ, 0x33, !PT ;  /* 0x00000015ff12d212 */ /* 0x000fe400078e33ff */
[----:B------:R-:W-:Y:S01]  /*17a0*/  PLOP3.LUT P5, PT, PT, PT, UP0, 0x80, 0x8 ;  /* 0x000000000008781c */ /* 0x000fe20003faf008 */
[----:B------:R-:W-:Y:S01]  /*17b0*/  UISETP.NE.AND UP0, UPT, UR7, URZ, UPT ;  /* 0x000000ff0700728c */ /* 0x000fe2000bf05270 */
[-C--:B------:R-:W-:Y:S01]  /*17c0*/  @P6 MOV R6, R18.reuse ;  /* 0x0000001200066202 */ /* 0x080fe20000000f00 */
[--C-:B------:R-:W-:Y:S01]  /*17d0*/  IMAD.MOV R19, RZ, RZ, -R18.reuse ;  /* 0x000000ffff137224 */ /* 0x100fe200078e0a12 */
[----:B------:R-:W-:Y:S01]  /*17e0*/  @P1 MOV R10, R18 ;  /* 0x00000012000a1202 */ /* 0x000fe20000000f00 */
[----:B------:R-:W-:Y:S02]  /*17f0*/  @P4 IMAD.MOV.U32 R7, RZ, RZ, R18 ;  /* 0x000000ffff074224 */ /* 0x000fe400078e0012 */
[----:B------:R-:W-:Y:S02]  /*1800*/  IMAD R26, R19, UR4, R26 ;  /* 0x00000004131a7c24 */ /* 0x000fe4000f8e021a */
[----:B------:R-:W-:-:S02]  /*1810*/  @P3 IMAD.MOV.U32 R8, RZ, RZ, R18 ;  /* 0x000000ffff083224 */ /* 0x000fc400078e0012 */
[----:B------:R-:W-:Y:S01]  /*1820*/  IMAD R5, R26, UR5, RZ ;  /* 0x000000051a057c24 */ /* 0x000fe2000f8e02ff */
[-C--:B------:R-:W-:Y:S01]  /*1830*/  @P4 MOV R12, R26.reuse ;  /* 0x0000001a000c4202 */ /* 0x080fe20000000f00 */
[----:B------:R-:W-:Y:S01]  /*1840*/  @P6 IMAD.MOV.U32 R11, RZ, RZ, R26 ;  /* 0x000000ffff0b6224 */ /* 0x000fe200078e001a */
[----:B------:R-:W-:Y:S01]  /*1850*/  @P0 MOV R2, R26 ;  /* 0x0000001a00020202 */ /* 0x000fe20000000f00 */
[----:B------:R-:W-:Y:S01]  /*1860*/  IMAD R5, R5, 0x80, R22 ;  /* 0x0000008005057824 */ /* 0x000fe200078e0216 */
[----:B------:R-:W-:Y:S01]  /*1870*/  USHF.L.U32 UR5, UR5, 0x8, URZ ;  /* 0x0000000805057899 */ /* 0x000fe200080006ff */
[--C-:B------:R-:W-:Y:S02]  /*1880*/  @P3 IMAD.MOV.U32 R13, RZ, RZ, R26.reuse ;  /* 0x000000ffff0d3224 */ /* 0x100fe400078e001a */
[--C-:B------:R-:W-:Y:S02]  /*1890*/  @P2 IMAD.MOV.U32 R14, RZ, RZ, R26.reuse ;  /* 0x000000ffff0e2224 */ /* 0x100fe400078e001a */
[----:B------:R-:W-:-:S02]  /*18a0*/  @P1 IMAD.MOV.U32 R15, RZ, RZ, R26 ;  /* 0x000000ffff0f1224 */ /* 0x000fc400078e001a */
[----:B------:R-:W-:Y:S02]  /*18b0*/  @P5 IMAD.MOV.U32 R3, RZ, RZ, R26 ;  /* 0x000000ffff035224 */ /* 0x000fe400078e001a */
[--C-:B------:R-:W-:Y:S02]  /*18c0*/  @P2 IMAD.MOV.U32 R9, RZ, RZ, R18.reuse ;  /* 0x000000ffff092224 */ /* 0x100fe400078e0012 */
[--C-:B------:R-:W-:Y:S02]  /*18d0*/  @P0 IMAD.MOV.U32 R20, RZ, RZ, R18.reuse ;  /* 0x000000ffff140224 */ /* 0x100fe400078e0012 */
[--C-:B------:R-:W-:Y:S02]  /*18e0*/  @P5 IMAD.MOV.U32 R4, RZ, RZ, R18.reuse ;  /* 0x000000ffff045224 */ /* 0x100fe400078e0012 */
[----:B------:R-:W-:Y:S01]  /*18f0*/  IMAD.MOV.U32 R22, RZ, RZ, R18 ;  /* 0x000000ffff167224 */ /* 0x000fe200078e0012 */
[----:B------:R-:W-:Y:S06]  /*1900*/  BRA.U UP0, `(.L_x_3) ;  /* 0xffffffe900b47547 */ /* 0x000fec000b83ffff */
[----:B------:R-:W-:-:S07]  /*1910*/  IADD3 R17, PT, PT, R17, 0x1, RZ ;  /* 0x0000000111117810 */ /* 0x000fce0007ffe0ff */
.L_x_2:
[----:B------:R-:W-:-:S09]  /*1920*/  UISETP.NE.AND UP0, UPT, UR8, URZ, UPT ;  /* 0x000000ff0800728c */ /* 0x000fd2000bf05270 */
[----:B------:R-:W-:Y:S05]  /*1930*/  BRA.U !UP0, `(.L_x_1) ;  /* 0x0000001d08fc7547 */ /* 0x000fea000b800000 */
[----:B------:R-:W-:Y:S02]  /*1940*/  UISETP.GE.U32.AND UP0, UPT, UR8, 0x4, UPT ;  /* 0x000000040800788c */ /* 0x000fe4000bf06070 */
[----:B------:R-:W-:-:S04]  /*1950*/  ULOP3.LUT UR7, UR6, 0x3, URZ, 0xc0, !UPT ;  /* 0x0000000306077892 */ /* 0x000fc8000f8ec0ff */
[----:B------:R-:W-:-:S03]  /*1960*/  UISETP.NE.AND UP1, UPT, UR7, URZ, UPT ;  /* 0x000000ff0700728c */ /* 0x000fc6000bf25270 */
[----:B------:R-:W-:Y:S08]  /*1970*/  BRA.U !UP0, `(.L_x_4) ;  /* 0x0000000d08d87547 */ /* 0x000ff0000b800000 */
[----:B------:R-:W-:Y:S02]  /*1980*/  IMAD.U32 R24, RZ, RZ, UR4 ;  /* 0x00000004ff187e24 */ /* 0x000fe4000f8e00ff */
[C---:B------:R-:W-:Y:S02]  /*1990*/  IMAD.SHL.U32 R21, R17.reuse, 0x4, RZ ;  /* 0x0000000411157824 */ /* 0x040fe400078e00ff */
[----:B------:R-:W-:Y:S01]  /*19a0*/  VIADD R17, R17, 0x4 ;  /* 0x0000000411117836 */ /* 0x000fe20000000000 */
[----:B------:R-:W-:Y:S02]  /*19b0*/  LEA.HI R24, R24, UR4, RZ, 0x1 ;  /* 0x0000000418187c11 */ /* 0x000fe4000f8f08ff */
[C---:B------:R-:W-:Y:S02]  /*19c0*/  ISETP.EQ.AND P1, PT, R21.reuse, RZ, PT ;  /* 0x000000ff1500720c */ /* 0x040fe40003f22270 */
[----:B------:R-:W-:Y:S02]  /*19d0*/  SHF.R.S32.HI R24, RZ, 0x1, R24 ;  /* 0x00000001ff187819 */ /* 0x000fe40000011418 */
[----:B------:R-:W-:-:S02]  /*19e0*/  ISETP.EQ.AND P2, PT, R21, 0x4, PT ;  /* 0x000000041500780c */ /* 0x000fc40003f42270 */
[----:B------:R-:W-:Y:S02]  /*19f0*/  IABS R22, R24 ;  /* 0x0000001800167213 */ /* 0x000fe40000000000 */
[C---:B------:R-:W-:Y:S02]  /*1a00*/  ISETP.EQ.AND P3, PT, R21.reuse, 0x8, PT ;  /* 0x000000081500780c */ /* 0x040fe40003f62270 */
[----:B------:R-:W0:Y:S01]  /*1a10*/  I2F.RP R23, R22 ;  /* 0x0000001600177306 */ /* 0x000e220000209400 */
[C---:B------:R-:W-:Y:S02]  /*1a20*/  ISETP.EQ.AND P0, PT, R21.reuse, 0xc, PT ;  /* 0x0000000c1500780c */ /* 0x040fe40003f02270 */
[C---:B------:R-:W-:Y:S02]  /*1a30*/  ISETP.EQ.AND P4, PT, R21.reuse, 0x1c, PT ;  /* 0x0000001c1500780c */ /* 0x040fe40003f82270 */
[----:B------:R-:W-:Y:S02]  /*1a40*/  ISETP.EQ.AND P5, PT, R21, 0x20, PT ;  /* 0x000000201500780c */ /* 0x000fe40003fa2270 */
[----:B------:R-:W-:-:S02]  /*1a50*/  P2R R26, PR, RZ, 0x1 ;  /* 0x00000001ff1a7803 */ /* 0x000fc40000000000 */
[----:B------:R-:W-:Y:S02]  /*1a60*/  ISETP.EQ.AND P6, PT, R21, 0x24, PT ;  /* 0x000000241500780c */ /* 0x000fe40003fc2270 */
[----:B------:R-:W-:Y:S02]  /*1a70*/  P2R R30, PR, RZ, 0x10 ;  /* 0x00000010ff1e7803 */ /* 0x000fe40000000000 */
[----:B------:R-:W-:Y:S01]  /*1a80*/  P2R R31, PR, RZ, 0x20 ;  /* 0x00000020ff1f7803 */ /* 0x000fe20000000000 */
[----:B0-----:R-:W0:Y:S02]  /*1a90*/  MUFU.RCP R23, R23 ;  /* 0x0000001700177308 */ /* 0x001e240000001000 */
[----:B0-----:R-:W-:Y:S01]  /*1aa0*/  VIADD R18, R23, 0xffffffe ;  /* 0x0ffffffe17127836 */ /* 0x001fe20000000000 */
[----:B------:R-:W-:-:S05]  /*1ab0*/  IABS R23, R24 ;  /* 0x0000001800177213 */ /* 0x000fca0000000000 */
[----:B------:R0:W1:Y:S01]  /*1ac0*/  F2I.FTZ.U32.TRUNC.NTZ R19, R18 ;  /* 0x0000001200137305 */ /* 0x000062000021f000 */
[----:B------:R-:W-:Y:S01]  /*1ad0*/  IADD3 R23, PT, PT, RZ, -R23, RZ ;  /* 0x80000017ff177210 */ /* 0x000fe20007ffe0ff */
[----:B0-----:R-:W-:Y:S01]  /*1ae0*/  IMAD.MOV.U32 R18, RZ, RZ, RZ ;  /* 0x000000ffff127224 */ /* 0x001fe200078e00ff */
[----:B-1----:R-:W-:-:S05]  /*1af0*/  IADD3 R25, PT, PT, RZ, -R19, RZ ;  /* 0x80000013ff197210 */ /* 0x002fca0007ffe0ff */
[----:B------:R-:W-:-:S04]  /*1b00*/  IMAD R25, R25, R22, RZ ;  /* 0x0000001619197224 */ /* 0x000fc800078e02ff */
[----:B------:R-:W-:-:S04]  /*1b10*/  IMAD.HI.U32 R19, R19, R25, R18 ;  /* 0x0000001913137227 */ /* 0x000fc800078e0012 */
[----:B------:R-:W-:Y:S01]  /*1b20*/  @P1 IMAD.MOV.U32 R25, RZ, RZ, R3 ;  /* 0x000000ffff191224 */ /* 0x000fe200078e0003 */
[C---:B------:R-:W-:Y:S01]  /*1b30*/  ISETP.EQ.AND P1, PT, R21.reuse, 0x10, PT ;  /* 0x000000101500780c */ /* 0x040fe20003f22270 */
[----:B------:R-:W-:Y:S01]  /*1b40*/  @P2 IMAD.MOV.U32 R25, RZ, RZ, R4 ;  /* 0x000000ffff192224 */ /* 0x000fe200078e0004 */
[C---:B------:R-:W-:Y:S02]  /*1b50*/  ISETP.EQ.AND P2, PT, R21.reuse, 0x14, PT ;  /* 0x000000141500780c */ /* 0x040fe40003f42270 */
[----:B------:R-:W-:Y:S01]  /*1b60*/  @P3 MOV R25, R11 ;  /* 0x0000000b00193202 */ /* 0x000fe20000000f00 */
[----:B------:R-:W-:Y:S01]  /*1b70*/  @P0 IMAD.MOV.U32 R25, RZ, RZ, R6 ;  /* 0x000000ffff190224 */ /* 0x000fe200078e0006 */
[C---:B------:R-:W-:Y:S02]  /*1b80*/  ISETP.EQ.AND P3, PT, R21.reuse, 0x18, PT ;  /* 0x000000181500780c */ /* 0x040fe40003f62270 */
[----:B------:R-:W-:Y:S02]  /*1b90*/  ISETP.EQ.AND P0, PT, R21, 0x28, PT ;  /* 0x000000281500780c */ /* 0x000fe40003f02270 */
[----:B------:R-:W-:-:S02]  /*1ba0*/  P2R R27, PR, RZ, 0x2 ;  /* 0x00000002ff1b7803 */ /* 0x000fc40000000000 */
[----:B------:R-:W-:Y:S01]  /*1bb0*/  P2R R28, PR, RZ, 0x4 ;  /* 0x00000004ff1c7803 */ /* 0x000fe20000000000 */
[----:B------:R-:W-:Y:S01]  /*1bc0*/  @P1 IMAD.MOV.U32 R25, RZ, RZ, R12 ;  /* 0x000000ffff191224 */ /* 0x000fe200078e000c */
[C---:B------:R-:W-:Y:S01]  /*1bd0*/  ISETP.EQ.AND P1, PT, R21.reuse, 0x30, PT ;  /* 0x000000301500780c */ /* 0x040fe20003f22270 */
[----:B------:R-:W-:Y:S01]  /*1be0*/  @P2 IMAD.MOV.U32 R25, RZ, RZ, R7 ;  /* 0x000000ffff192224 */ /* 0x000fe200078e0007 */
[C---:B------:R-:W-:Y:S02]  /*1bf0*/  ISETP.EQ.AND P2, PT, R21.reuse, 0x34, PT ;  /* 0x000000341500780c */ /* 0x040fe40003f42270 */
[----:B------:R-:W-:Y:S02]  /*1c00*/  P2R R29, PR, RZ, 0x8 ;  /* 0x00000008ff1d7803 */ /* 0x000fe40000000000 */
[----:B------:R-:W-:Y:S01]  /*1c10*/  @P3 MOV R25, R13 ;  /* 0x0000000d00193202 */ /* 0x000fe20000000f00 */
[----:B------:R-:W-:Y:S01]  /*1c20*/  @P4 IMAD.MOV.U32 R25, RZ, RZ, R8 ;  /* 0x000000ffff194224 */ /* 0x000fe200078e0008 */
[C---:B------:R-:W-:Y:S01]  /*1c30*/  ISETP.EQ.AND P4, PT, R21.reuse, -0x10, PT ;  /* 0xfffffff01500780c */ /* 0x040fe20003f82270 */
[----:B------:R-:W-:Y:S01]  /*1c40*/  @P5 IMAD.MOV.U32 R25, RZ, RZ, R14 ;  /* 0x000000ffff195224 */ /* 0x000fe200078e000e */
[----:B------:R-:W-:Y:S01]  /*1c50*/  ISETP.EQ.AND P5, PT, R21, -0xc, PT ;  /* 0xfffffff41500780c */ /* 0x000fe20003fa2270 */
[----:B------:R-:W-:Y:S01]  /*1c60*/  @P6 IMAD.MOV.U32 R25, RZ, RZ, R9 ;  /* 0x000000ffff196224 */ /* 0x000fe200078e0009 */
[----:B------:R-:W-:-:S02]  /*1c70*/  @P0 MOV R25, R15 ;  /* 0x0000000f00190202 */ /* 0x000fc40000000f00 */
[----:B------:R-:W-:-:S13]  /*1c80*/  ISETP.EQ.AND P0, PT, R21, 0x2c, PT ;  /* 0x0000002c1500780c */ /* 0x000fda0003f02270 */
[----:B------:R-:W-:Y:S02]  /*1c90*/  @P0 IMAD.MOV.U32 R25, RZ, RZ, R10 ;  /* 0x000000ffff190224 */ /* 0x000fe400078e000a */
[----:B------:R-:W-:Y:S02]  /*1ca0*/  @P1 IMAD.MOV.U32 R25, RZ, RZ, R2 ;  /* 0x000000ffff191224 */ /* 0x000fe400078e0002 */
[----:B------:R-:W-:-:S05]  /*1cb0*/  @P2 IMAD.MOV.U32 R25, RZ, RZ, R20 ;  /* 0x000000ffff192224 */ /* 0x000fca00078e0014 */
[----:B------:R-:W-:-:S05]  /*1cc0*/  IABS R18, R25 ;  /* 0x0000001900127213 */ /* 0x000fca0000000000 */
[----:B------:R-:W-:-:S04]  /*1cd0*/  IMAD.HI.U32 R32, R19, R18, RZ ;  /* 0x0000001213207227 */ /* 0x000fc800078e00ff */
[----:B------:R-:W-:Y:S01]  /*1ce0*/  IMAD R19, R32, R23, R18 ;  /* 0x0000001720137224 */ /* 0x000fe200078e0212 */
[----:B------:R-:W-:-:S04]  /*1cf0*/  LOP3.LUT R18, R25, R24, RZ, 0x3c, !PT ;  /* 0x0000001819127212 */ /* 0x000fc800078e3cff */
[----:B------:R-:W-:-:S13]  /*1d00*/  ISETP.GT.U32.AND P3, PT, R22, R19, PT ;  /* 0x000000131600720c */ /* 0x000fda0003f64070 */
[----:B------:R-:W-:Y:S02]  /*1d10*/  @!P3 IMAD.IADD R19, R19, 0x1, -R22 ;  /* 0x000000011313b824 */ /* 0x000fe400078e0a16 */
[----:B------:R-:W-:-:S03]  /*1d20*/  @!P3 VIADD R32, R32, 0x1 ;  /* 0x000000012020b836 */ /* 0x000fc60000000000 */
[----:B------:R-:W-:Y:S01]  /*1d30*/  ISETP.GE.U32.AND P3, PT, R19, R22, PT ;  /* 0x000000161300720c */ /* 0x000fe20003f66070 */
[----:B------:R-:W-:-:S05]  /*1d40*/  IMAD.U32 R22, RZ, RZ, UR4 ;  /* 0x00000004ff167e24 */ /* 0x000fca000f8e00ff */
[----:B------:R-:W-:-:S04]  /*1d50*/  SHF.R.S32.HI R22, RZ, 0x1f, R22 ;  /* 0x0000001fff167819 */ /* 0x000fc80000011416 */
[----:B------:R-:W-:-:S03]  /*1d60*/  LEA.HI R33, R22, UR4, RZ, 0x2 ;  /* 0x0000000416217c11 */ /* 0x000fc6000f8f10ff */
[----:B------:R-:W-:Y:S01]  /*1d70*/  @P3 VIADD R32, R32, 0x1 ;  /* 0x0000000120203836 */ /* 0x000fe20000000000 */
[----:B------:R-:W-:Y:S02]  /*1d80*/  SHF.R.S32.HI R33, RZ, 0x2, R33 ;  /* 0x00000002ff217819 */ /* 0x000fe40000011421 */
[----:B------:R-:W-:Y:S02]  /*1d90*/  ISETP.GE.AND P3, PT, R18, RZ, PT ;  /* 0x000000ff1200720c */ /* 0x000fe40003f66270 */
[----:B------:R-:W-:-:S04]  /*1da0*/  IABS R23, R33 ;  /* 0x0000002100177213 */ /* 0x000fc80000000000 */
[----:B------:R-:W0:Y:S07]  /*1db0*/  I2F.RP R34, R23 ;  /* 0x0000001700227306 */ /* 0x000e2e0000209400 */
[----:B------:R-:W-:Y:S02]  /*1dc0*/  @!P3 IADD3 R32, PT, PT, -R32, RZ, RZ ;  /* 0x000000ff2020b210 */ /* 0x000fe40007ffe1ff */
[----:B------:R-:W-:Y:S01]  /*1dd0*/  ISETP.NE.AND P3, PT, R24, RZ, PT ;  /* 0x000000ff1800720c */ /* 0x000fe20003f65270 */
[----:B0-----:R-:W0:-:S12]  /*1de0*/  MUFU.RCP R34, R34 ;  /* 0x0000002200227308 */ /* 0x001e180000001000 */
[----:B------:R-:W-:Y:S01]  /*1df0*/  @!P3 LOP3.LUT R32, RZ, R24, RZ, 0x33, !PT ;  /* 0x00000018ff20b212 */ /* 0x000fe200078e33ff */
[----:B0-----:R-:W-:-:S03]  /*1e00*/  VIADD R18, R34, 0xffffffe ;  /* 0x0ffffffe22127836 */ /* 0x001fc60000000000 */
[----:B------:R-:W-:Y:S01]  /*1e10*/  IABS R34, R32 ;  /* 0x0000002000227213 */ /* 0x000fe20000000000 */
[----:B------:R0:W1:Y:S02]  /*1e20*/  F2I.FTZ.U32.TRUNC.NTZ R19, R18 ;  /* 0x0000001200137305 */ /* 0x000064000021f000 */
[----:B0-----:R-:W-:Y:S02]  /*1e30*/  HFMA2 R18, -RZ, RZ, 0, 0 ;  /* 0x00000000ff127431 */ /* 0x001fe400000001ff */
[----:B-1----:R-:W-:-:S04]  /*1e40*/  IMAD.MOV R36, RZ, RZ, -R19 ;  /* 0x000000ffff247224 */ /* 0x002fc800078e0a13 */
[----:B------:R-:W-:-:S04]  /*1e50*/  IMAD R35, R36, R23, RZ ;  /* 0x0000001724237224 */ /* 0x000fc800078e02ff */
[----:B------:R-:W-:Y:S01]  /*1e60*/  IMAD.HI.U32 R19, R19, R35, R18 ;  /* 0x0000002313137227 */ /* 0x000fe200078e0012 */
[----:B------:R-:W-:-:S05]  /*1e70*/  IABS R35, R33 ;  /* 0x0000002100237213 */ /* 0x000fca0000000000 */
[----:B------:R-:W-:Y:S02]  /*1e80*/  IMAD.MOV R35, RZ, RZ, -R35 ;  /* 0x000000ffff237224 */ /* 0x000fe400078e0a23 */
[----:B------:R-:W-:-:S04]  /*1e90*/  IMAD.HI.U32 R19, R19, R34, RZ ;  /* 0x0000002213137227 */ /* 0x000fc800078e00ff */
[----:B------:R-:W-:-:S05]  /*1ea0*/  IMAD R18, R19, R35, R34 ;  /* 0x0000002313127224 */ /* 0x000fca00078e0222 */
[----:B------:R-:W-:-:S13]  /*1eb0*/  ISETP.GT.U32.AND P3, PT, R23, R18, PT ;  /* 0x000000121700720c */ /* 0x000fda0003f64070 */
[----:B------:R-:W-:Y:S02]  /*1ec0*/  @!P3 IMAD.IADD R18, R18, 0x1, -R23 ;  /* 0x000000011212b824 */ /* 0x000fe400078e0a17 */
[----:B------:R-:W-:-:S03]  /*1ed0*/  @!P3 VIADD R19, R19, 0x1 ;  /* 0x000000011313b836 */ /* 0x000fc60000000000 */
[----:B------:R-:W-:Y:S02]  /*1ee0*/  ISETP.GE.U32.AND P3, PT, R18, R23, PT ;  /* 0x000000171200720c */ /* 0x000fe40003f66070 */
[----:B------:R-:W-:-:S11]  /*1ef0*/  LOP3.LUT R18, R32, R33, RZ, 0x3c, !PT ;  /* 0x0000002120127212 */ /* 0x000fd600078e3cff */
[----:B------:R-:W-:Y:S02]  /*1f00*/  @P3 IADD3 R19, PT, PT, R19, 0x1, RZ ;  /* 0x0000000113133810 */ /* 0x000fe40007ffe0ff */
[----:B------:R-:W-:Y:S01]  /*1f10*/  ISETP.GE.AND P3, PT, R18, RZ, PT ;  /* 0x000000ff1200720c */ /* 0x000fe20003f66270 */
[----:B------:R-:W-:Y:S02]  /*1f20*/  IMAD.MOV R18, RZ, RZ, -R32 ;  /* 0x000000ffff127224 */ /* 0x000fe400078e0a20 */
[----:B------:R-:W-:Y:S02]  /*1f30*/  IMAD.MOV.U32 R23, RZ, RZ, R19 ;  /* 0x000000ffff177224 */ /* 0x000fe400078e0013 */
[----:B------:R-:W-:-:S04]  /*1f40*/  IMAD R24, R24, R18, R25 ;  /* 0x0000001218187224 */ /* 0x000fc800078e0219 */
[--C-:B------:R-:W-:Y:S01]  /*1f50*/  @P1 IMAD.MOV.U32 R2, RZ, RZ, R24.reuse ;  /* 0x000000ffff021224 */ /* 0x100fe200078e0018 */
[----:B------:R-:W-:Y:S01]  /*1f60*/  @P2 MOV R20, R24 ;  /* 0x0000001800142202 */ /* 0x000fe20000000f00 */
[--C-:B------:R-:W-:Y:S02]  /*1f70*/  @P0 IMAD.MOV.U32 R10, RZ, RZ, R24.reuse ;  /* 0x000000ffff0a0224 */ /* 0x100fe400078e0018 */
[----:B------:R-:W-:Y:S01]  /*1f80*/  @!P3 IMAD.MOV R23, RZ, RZ, -R23 ;  /* 0x000000ffff17b224 */ /* 0x000fe200078e0a17 */
[----:B------:R-:W-:Y:S01]  /*1f90*/  ISETP.NE.AND P3, PT, R33, RZ, PT ;  /* 0x000000ff2100720c */ /* 0x000fe20003f65270 */
[----:B------:R-:W-:-:S12]  /*1fa0*/  @P6 IMAD.MOV.U32 R9, RZ, RZ, R24 ;  /* 0x000000ffff096224 */ /* 0x000fd800078e0018 */
[----:B------:R-:W-:Y:S02]  /*1fb0*/  @!P3 LOP3.LUT R23, RZ, R33, RZ, 0x33, !PT ;  /* 0x00000021ff17b212 */ /* 0x000fe400078e33ff */
[----:B------:R-:W-:-:S03]  /*1fc0*/  ISETP.EQ.AND P3, PT, R21, 0x4, PT ;  /* 0x000000041500780c */ /* 0x000fc60003f62270 */
[----:B------:R-:W-:-:S04]  /*1fd0*/  IMAD.MOV R25, RZ, RZ, -R23 ;  /* 0x000000ffff197224 */ /* 0x000fc800078e0a17 */
[----:B------:R-:W-:Y:S01]  /*1fe0*/  IMAD R25, R33, R25, R32 ;  /* 0x0000001921197224 */ /* 0x000fe200078e0220 */
[C---:B------:R-:W-:Y:S02]  /*1ff0*/  LEA.HI R32, R22.reuse, UR4, RZ, 0x3 ;  /* 0x0000000416207c11 */ /* 0x040fe4000f8f18ff */
[----:B------:R-:W-:Y:S01]  /*2000*/  LEA.HI R22, R22, UR4, RZ, 0x4 ;  /* 0x0000000416167c11 */ /* 0x000fe2000f8f20ff */
[----:B------:R-:W-:Y:S01]  /*2010*/  @P0 IMAD.MOV.U32 R2, RZ, RZ, R25 ;  /* 0x000000ffff020224 */ /* 0x000fe200078e0019 */
[----:B------:R-:W-:Y:S01]  /*2020*/  SHF.R.S32.HI R32, RZ, 0x3, R32 ;  /* 0x00000003ff207819 */ /* 0x000fe20000011420 */
[----:B------:R-:W-:Y:S01]  /*2030*/  @P3 IMAD.MOV.U32 R4, RZ, RZ, R24 ;  /* 0x000000ffff043224 */ /* 0x000fe200078e0018 */
[----:B------:R-:W-:Y:S02]  /*2040*/  SHF.R.S32.HI R22, RZ, 0x4, R22 ;  /* 0x00000004ff167819 */ /* 0x000fe40000011416 */
[----:B------:R-:W-:Y:S02]  /*2050*/  IABS R33, R32 ;  /* 0x0000002000217213 */ /* 0x000fe40000000000 */
[----:B------:R-:W-:-:S02]  /*2060*/  @P1 MOV R20, R25 ;  /* 0x0000001900141202 */ /* 0x000fc40000000f00 */
[----:B------:R-:W0:Y:S01]  /*2070*/  I2F.RP R34, R33 ;  /* 0x0000002100227306 */ /* 0x000e220000209400 */
[----:B------:R-:W-:Y:S02]  /*2080*/  ISETP.EQ.AND P1, PT, R21, -0x4, PT ;  /* 0xfffffffc1500780c */ /* 0x000fe40003f22270 */
[----:B------:R-:W-:-:S05]  /*2090*/  R2UR UR4, R22 ;  /* 0x00000000160472ca */ /* 0x000fca00000e0000 */
[----:B0-----:R-:W0:Y:S02]  /*20a0*/  MUFU.RCP R34, R34 ;  /* 0x0000002200227308 */ /* 0x001e240000001000 */
[----:B0-----:R-:W-:Y:S01]  /*20b0*/  VIADD R18, R34, 0xffffffe ;  /* 0x0ffffffe22127836 */ /* 0x001fe20000000000 */
[----:B------:R-:W-:-:S05]  /*20c0*/  IABS R34, R23 ;  /* 0x0000001700227213 */ /* 0x000fca0000000000 */
        /* <DEDUP_REMOVED lines=15> */
[----:B------:R-:W-:-:S03]  /*21c0*/  ISETP.GE.AND P2, PT, R18, RZ, PT ;  /* 0x000000ff1200720c */ /* 0x000fc60003f46270 */
[----:B------:R-:W-:-:S10]  /*21d0*/  IMAD.MOV.U32 R33, RZ, RZ, R19 ;  /* 0x000000ffff217224 */ /* 0x000fd400078e0013 */
[----:B------:R-:W-:Y:S01]  /*21e0*/  @!P2 IMAD.MOV R33, RZ, RZ, -R33 ;  /* 0x000000ffff21a224 */ /* 0x000fe200078e0a21 */
[----:B------:R-:W-:-:S13]  /*21f0*/  ISETP.NE.AND P2, PT, R32, RZ, PT ;  /* 0x000000ff2000720c */ /* 0x000fda0003f45270 */
[----:B------:R-:W-:Y:S02]  /*2200*/  @!P2 LOP3.LUT R33, RZ, R32, RZ, 0x33, !PT ;  /* 0x00000020ff21a212 */ /* 0x000fe400078e33ff */
[----:B------:R-:W-:-:S03]  /*2210*/  ISETP.EQ.AND P2, PT, R21, RZ, PT ;  /* 0x000000ff1500720c */ /* 0x000fc60003f42270 */
[----:B------:R-:W-:-:S04]  /*2220*/  IMAD.MOV R18, RZ, RZ, -R33 ;  /* 0x000000ffff127224 */ /* 0x000fc800078e0a21 */
[----:B------:R-:W-:Y:S01]  /*2230*/  IMAD R23, R32, R18, R23 ;  /* 0x0000001220177224 */ /* 0x000fe200078e0217 */
[----:B------:R-:W-:-:S04]  /*2240*/  IABS R32, R22 ;  /* 0x0000001600207213 */ /* 0x000fc80000000000 */
[----:B------:R-:W0:Y:S01]  /*2250*/  I2F.RP R34, R32 ;  /* 0x0000002000227306 */ /* 0x000e220000209400 */
[-C--:B------:R-:W-:Y:S01]  /*2260*/  @P0 MOV R20, R23.reuse ;  /* 0x0000001700140202 */ /* 0x080fe20000000f00 */
[----:B------:R-:W-:Y:S02]  /*2270*/  @P2 IMAD.MOV.U32 R3, RZ, RZ, R24 ;  /* 0x000000ffff032224 */ /* 0x000fe400078e0018 */
[--C-:B------:R-:W-:Y:S02]  /*2280*/  @P1 IMAD.MOV.U32 R3, RZ, RZ, R25.reuse ;  /* 0x000000ffff031224 */ /* 0x100fe400078e0019 */
[----:B------:R-:W-:Y:S01]  /*2290*/  @P2 IMAD.MOV.U32 R4, RZ, RZ, R25 ;  /* 0x000000ffff042224 */ /* 0x000fe200078e0019 */
[----:B------:R-:W-:Y:S01]  /*22a0*/  @P1 MOV R4, R23 ;  /* 0x0000001700041202 */ /* 0x000fe20000000f00 */
[----:B0-----:R-:W0:Y:S02]  /*22b0*/  MUFU.RCP R34, R34 ;  /* 0x0000002200227308 */ /* 0x001e240000001000 */
[----:B0-----:R-:W-:Y:S01]  /*22c0*/  VIADD R18, R34, 0xffffffe ;  /* 0x0ffffffe22127836 */ /* 0x001fe20000000000 */
[----:B------:R-:W-:-:S05]  /*22d0*/  IABS R34, R33 ;  /* 0x0000002100227213 */ /* 0x000fca0000000000 */
[----:B------:R0:W1:Y:S02]  /*22e0*/  F2I.FTZ.U32.TRUNC.NTZ R19, R18 ;  /* 0x0000001200137305 */ /* 0x000064000021f000 */
[----:B0-----:R-:W-:Y:S02]  /*22f0*/  IMAD.MOV.U32 R18, RZ, RZ, RZ ;  /* 0x000000ffff127224 */ /* 0x001fe400078e00ff */
[----:B-1----:R-:W-:-:S04]  /*2300*/  IMAD.MOV R35, RZ, RZ, -R19 ;  /* 0x000000ffff237224 */ /* 0x002fc800078e0a13 */
[----:B------:R-:W-:-:S04]  /*2310*/  IMAD R35, R35, R32, RZ ;  /* 0x0000002023237224 */ /* 0x000fc800078e02ff */
[----:B------:R-:W-:Y:S01]  /*2320*/  IMAD.HI.U32 R19, R19, R35, R18 ;  /* 0x0000002313137227 */ /* 0x000fe200078e0012 */
[----:B------:R-:W-:-:S04]  /*2330*/  IABS R35, R22 ;  /* 0x0000001600237213 */ /* 0x000fc80000000000 */
[----:B------:R-:W-:Y:S01]  /*2340*/  IADD3 R35, PT, PT, RZ, -R35, RZ ;  /* 0x80000023ff237210 */ /* 0x000fe20007ffe0ff */
[----:B------:R-:W-:-:S04]  /*2350*/  IMAD.HI.U32 R18, R19, R34, RZ ;  /* 0x0000002213127227 */ /* 0x000fc800078e00ff */
[----:B------:R-:W-:-:S05]  /*2360*/  IMAD R19, R18, R35, R34 ;  /* 0x0000002312137224 */ /* 0x000fca00078e0222 */
[----:B------:R-:W-:-:S13]  /*2370*/  ISETP.GT.U32.AND P0, PT, R32, R19, PT ;  /* 0x000000132000720c */ /* 0x000fda0003f04070 */
[----:B------:R-:W-:Y:S02]  /*2380*/  @!P0 IMAD.IADD R19, R19, 0x1, -R32 ;  /* 0x0000000113138824 */ /* 0x000fe400078e0a20 */
[----:B------:R-:W-:-:S03]  /*2390*/  @!P0 VIADD R18, R18, 0x1 ;  /* 0x0000000112128836 */ /* 0x000fc60000000000 */
[----:B------:R-:W-:Y:S02]  /*23a0*/  ISETP.GE.U32.AND P0, PT, R19, R32, PT ;  /* 0x000000201300720c */ /* 0x000fe40003f06070 */
[----:B------:R-:W-:-:S11]  /*23b0*/  LOP3.LUT R19, R33, R22, RZ, 0x3c, !PT ;  /* 0x0000001621137212 */ /* 0x000fd600078e3cff */
[----:B------:R-:W-:Y:S01]  /*23c0*/  @P0 VIADD R18, R18, 0x1 ;  /* 0x0000000112120836 */ /* 0x000fe20000000000 */
[----:B------:R-:W-:-:S13]  /*23d0*/  ISETP.GE.AND P0, PT, R19, RZ, PT ;  /* 0x000000ff1300720c */ /* 0x000fda0003f06270 */
[----:B------:R-:W-:Y:S02]  /*23e0*/  @!P0 IADD3 R18, PT, PT, -R18, RZ, RZ ;  /* 0x000000ff12128210 */ /* 0x000fe40007ffe1ff */
[----:B------:R-:W-:-:S13]  /*23f0*/  ISETP.NE.AND P0, PT, R22, RZ, PT ;  /* 0x000000ff1600720c */ /* 0x000fda0003f05270 */
[----:B------:R-:W-:Y:S02]  /*2400*/  @!P0 LOP3.LUT R18, RZ, R22, RZ, 0x33, !PT ;  /* 0x00000016ff128212 */ /* 0x000fe400078e33ff */
[----:B------:R-:W-:Y:S02]  /*2410*/  ISETP.EQ.AND P0, PT, R21, -0x8, PT ;  /* 0xfffffff81500780c */ /* 0x000fe40003f02270 */
[----:B------:R-:W-:Y:S01]  /*2420*/  @P6 MOV R20, R18 ;  /* 0x0000001200146202 */ /* 0x000fe20000000f00 */
[--C-:B------:R-:W-:Y:S02]  /*2430*/  IMAD.MOV R22, RZ, RZ, -R18.reuse ;  /* 0x000000ffff167224 */ /* 0x100fe400078e0a12 */
[----:B------:R-:W-:Y:S02]  /*2440*/  @P5 IMAD.MOV.U32 R4, RZ, RZ, R18 ;  /* 0x000000ffff045224 */ /* 0x000fe400078e0012 */
[----:B------:R-:W-:-:S06]  /*2450*/  IMAD R33, R22, UR4, R33 ;  /* 0x0000000416217c24 */ /* 0x000fcc000f8e0221 */
[----:B------:R-:W-:Y:S01]  /*2460*/  @P0 IMAD.MOV.U32 R3, RZ, RZ, R23 ;  /* 0x000000ffff030224 */ /* 0x000fe200078e0017 */
[----:B------:R-:W-:Y:S01]  /*2470*/  @P4 MOV R3, R18 ;  /* 0x0000001200034202 */ /* 0x000fe20000000f00 */
[--C-:B------:R-:W-:Y:S01]  /*2480*/  @P0 IMAD.MOV.U32 R4, RZ, RZ, R33.reuse ;  /* 0x000000ffff040224 */ /* 0x100fe200078e0021 */
[----:B------:R-:W-:Y:S01]  /*2490*/  ISETP.EQ.AND P4, PT, R21, 0x8, PT ;  /* 0x000000081500780c */ /* 0x000fe20003f82270 */
[----:B------:R-:W-:Y:S01]  /*24a0*/  @P5 IMAD.MOV.U32 R3, RZ, RZ, R33 ;  /* 0x000000ffff035224 */ /* 0x000fe200078e0021 */
[----:B------:R-:W-:-:S11]  /*24b0*/  ISETP.NE.AND P5, PT, R31, RZ, PT ;  /* 0x000000ff1f00720c */ /* 0x000fd60003fa5270 */
[----:B------:R-:W-:Y:S01]  /*24c0*/  @P4 IMAD.MOV.U32 R11, RZ, RZ, R24 ;  /* 0x000000ffff0b4224 */ /* 0x000fe200078e0018 */
[----:B------:R-:W-:Y:S01]  /*24d0*/  @P3 MOV R11, R25 ;  /* 0x00000019000b3202 */ /* 0x000fe20000000f00 */
[----:B------:R-:W-:Y:S02]  /*24e0*/  @P2 IMAD.MOV.U32 R11, RZ, RZ, R23 ;  /* 0x000000ffff0b2224 */ /* 0x000fe400078e0017 */
[----:B------:R-:W-:Y:S01]  /*24f0*/  @P0 IMAD.MOV.U32 R11, RZ, RZ, R18 ;  /* 0x000000ffff0b0224 */ /* 0x000fe200078e0012 */
[----:B------:R-:W-:Y:S01]  /*2500*/  ISETP.NE.AND P0, PT, R26, RZ, PT ;  /* 0x000000ff1a00720c */ /* 0x000fe20003f05270 */
[----:B------:R-:W-:Y:S01]  /*2510*/  @P5 IMAD.MOV.U32 R14, RZ, RZ, R24 ;  /* 0x000000ffff0e5224 */ /* 0x000fe200078e0018 */
[----:B------:R-:W-:Y:S01]  /*2520*/  @P1 MOV R11, R33 ;  /* 0x00000021000b1202 */ /* 0x000fe20000000f00 */
[----:B------:R-:W-:-:S10]  /*2530*/  @P5 IMAD.MOV.U32 R9, RZ, RZ, R25 ;  /* 0x000000ffff095224 */ /* 0x000fd400078e0019 */
[----:B------:R-:W-:Y:S01]  /*2540*/  @P0 MOV R6, R24 ;  /* 0x0000001800060202 */ /* 0x000fe20000000f00 */
[----:B------:R-:W-:Y:S02]  /*2550*/  @P4 IMAD.MOV.U32 R6, RZ, RZ, R25 ;  /* 0x000000ffff064224 */ /* 0x000fe400078e0019 */
[----:B------:R-:W-:Y:S02]  /*2560*/  @P3 IMAD.MOV.U32 R6, RZ, RZ, R23 ;  /* 0x000000ffff063224 */ /* 0x000fe400078e0017 */
[----:B------:R-:W-:Y:S01]  /*2570*/  @P1 IMAD.MOV.U32 R6, RZ, RZ, R18 ;  /* 0x000000ffff061224 */ /* 0x000fe200078e0012 */
[----:B------:R-:W-:Y:S01]  /*2580*/  ISETP.NE.AND P1, PT, R27, RZ, PT ;  /* 0x000000ff1b00720c */ /* 0x000fe20003f25270 */
[----:B------:R-:W-:-:S12]  /*2590*/  @P2 IMAD.MOV.U32 R6, RZ, RZ, R33 ;  /* 0x000000ffff062224 */ /* 0x000fd800078e0021 */
[----:B------:R-:W-:Y:S02]  /*25a0*/  @P1 IMAD.MOV.U32 R12, RZ, RZ, R24 ;  /* 0x000000ffff0c1224 */ /* 0x000fe400078e0018 */
[----:B------:R-:W-:Y:S02]  /*25b0*/  @P0 IMAD.MOV.U32 R12, RZ, RZ, R25 ;  /* 0x000000ffff0c0224 */ /* 0x000fe400078e0019 */
[----:B------:R-:W-:Y:S01]  /*25c0*/  @P4 IMAD.MOV.U32 R12, RZ, RZ, R23 ;  /* 0x000000ffff0c4224 */ /* 0x000fe200078e0017 */
[----:B------:R-:W-:Y:S01]  /*25d0*/  @P2 MOV R12, R18 ;  /* 0x00000012000c2202 */ /* 0x000fe20000000f00 */
[----:B------:R-:W-:Y:S01]  /*25e0*/  @P3 IMAD.MOV.U32 R12, RZ, RZ, R33 ;  /* 0x000000ffff0c3224 */ /* 0x000fe200078e0021 */
[----:B------:R-:W-:-:S13]  /*25f0*/  ISETP.NE.AND P2, PT, R28, RZ, PT ;  /* 0x000000ff1c00720c */ /* 0x000fda0003f45270 */
[----:B------:R-:W-:Y:S02]  /*2600*/  @P2 IMAD.MOV.U32 R7, RZ, RZ, R24 ;  /* 0x000000ffff072224 */ /* 0x000fe400078e0018 */
[----:B------:R-:W-:Y:S01]  /*2610*/  @P1 IMAD.MOV.U32 R7, RZ, RZ, R25 ;  /* 0x000000ffff071224 */ /* 0x000fe200078e0019 */
[----:B------:R-:W-:Y:S01]  /*2620*/  @P0 MOV R7, R23 ;  /* 0x0000001700070202 */ /* 0x000fe20000000f00 */
[----:B------:R-:W-:Y:S01]  /*2630*/  @P3 IMAD.MOV.U32 R7, RZ, RZ, R18 ;  /* 0x000000ffff073224 */ /* 0x000fe200078e0012 */
[----:B------:R-:W-:Y:S01]  /*2640*/  ISETP.NE.AND P3, PT, R29, RZ, PT ;  /* 0x000000ff1d00720c */ /* 0x000fe20003f65270 */
[----:B------:R-:W-:-:S12]  /*2650*/  @P4 IMAD.MOV.U32 R7, RZ, RZ, R33 ;  /* 0x000000ffff074224 */ /* 0x000fd800078e0021 */
[----:B------:R-:W-:Y:S01]  /*2660*/  @P3 IMAD.MOV.U32 R13, RZ, RZ, R24 ;  /* 0x000000ffff0d3224 */ /* 0x000fe200078e0018 */
[----:B------:R-:W-:Y:S01]  /*2670*/  @P2 MOV R13, R25 ;  /* 0x00000019000d2202 */ /* 0x000fe20000000f00 */
[----:B------:R-:W-:Y:S02]  /*2680*/  @P1 IMAD.MOV.U32 R13, RZ, RZ, R23 ;  /* 0x000000ffff0d1224 */ /* 0x000fe400078e0017 */
[----:B------:R-:W-:Y:S01]  /*2690*/  @P4 IMAD.MOV.U32 R13, RZ, RZ, R18 ;  /* 0x000000ffff0d4224 */ /* 0x000fe200078e0012 */
[----:B------:R-:W-:Y:S02]  /*26a0*/  ISETP.NE.AND P4, PT, R30, RZ, PT ;  /* 0x000000ff1e00720c */ /* 0x000fe40003f85270 */
[----:B------:R-:W-:-:S11]  /*26b0*/  @P0 MOV R13, R33 ;  /* 0x00000021000d0202 */ /* 0x000fd60000000f00 */
[----:B------:R-:W-:Y:S01]  /*26c0*/  @P4 MOV R8, R24 ;  /* 0x0000001800084202 */ /* 0x000fe20000000f00 */
[----:B------:R-:W-:Y:S01]  /*26d0*/  @P3 IMAD.MOV.U32 R8, RZ, RZ, R25 ;  /* 0x000000ffff083224 */ /* 0x000fe200078e0019 */
[----:B------:R-:W-:Y:S01]  /*26e0*/  @P4 MOV R14, R25 ;  /* 0x00000019000e4202 */ /* 0x000fe20000000f00 */
[--C-:B------:R-:W-:Y:S01]  /*26f0*/  @P2 IMAD.MOV.U32 R8, RZ, RZ, R23.reuse ;  /* 0x000000ffff082224 */ /* 0x100fe200078e0017 */
[----:B------:R-:W-:Y:S01]  /*2700*/  @P3 MOV R14, R23 ;  /* 0x00000017000e3202 */ /* 0x000fe20000000f00 */
[--C-:B------:R-:W-:Y:S01]  /*2710*/  @P0 IMAD.MOV.U32 R8, RZ, RZ, R18.reuse ;  /* 0x000000ffff080224 */ /* 0x100fe200078e0012 */
[----:B------:R-:W-:Y:S01]  /*2720*/  ISETP.EQ.AND P0, PT, R21, 0x28, PT ;  /* 0x000000281500780c */ /* 0x000fe20003f02270 */
[----:B------:R-:W-:Y:S01]  /*2730*/  @P4 IMAD.MOV.U32 R9, RZ, RZ, R23 ;  /* 0x000000ffff094224 */ /* 0x000fe200078e0017 */
[----:B------:R-:W-:Y:S01]  /*2740*/  @P2 MOV R9, R18 ;  /* 0x0000001200092202 */ /* 0x000fe20000000f00 */
[----:B------:R-:W-:Y:S02]  /*2750*/  @P1 IMAD.MOV.U32 R14, RZ, RZ, R18 ;  /* 0x000000ffff0e1224 */ /* 0x000fe400078e0012 */
[----:B------:R-:W-:-:S02]  /*2760*/  @P1 IMAD.MOV.U32 R8, RZ, RZ, R33 ;  /* 0x000000ffff081224 */ /* 0x000fc400078e0021 */
[--C-:B------:R-:W-:Y:S02]  /*2770*/  @P2 IMAD.MOV.U32 R14, RZ, RZ, R33.reuse ;  /* 0x000000ffff0e2224 */ /* 0x100fe400078e0021 */
[----:B------:R-:W-:-:S04]  /*2780*/  @P3 IMAD.MOV.U32 R9, RZ, RZ, R33 ;  /* 0x000000ffff093224 */ /* 0x000fc800078e0021 */
[----:B------:R-:W-:Y:S01]  /*2790*/  @P0 IMAD.MOV.U32 R15, RZ, RZ, R24 ;  /* 0x000000ffff0f0224 */ /* 0x000fe200078e0018 */
[----:B------:R-:W-:Y:S01]  /*27a0*/  @P0 MOV R2, R23 ;  /* 0x0000001700020202 */ /* 0x000fe20000000f00 */
[--C-:B------:R-:W-:Y:S02]  /*27b0*/  @P6 IMAD.MOV.U32 R15, RZ, RZ, R25.reuse ;  /* 0x000000ffff0f6224 */ /* 0x100fe400078e0019 */
[----:B------:R-:W-:Y:S02]  /*27c0*/  @P0 IMAD.MOV.U32 R10, RZ, RZ, R25 ;  /* 0x000000ffff0a0224 */ /* 0x000fe400078e0019 */
[----:B------:R-:W-:Y:S02]  /*27d0*/  IMAD R24, R24, UR5, R5 ;  /* 0x0000000518187c24 */ /* 0x000fe4000f8e0205 */
[----:B------:R-:W-:Y:S02]  /*27e0*/  IMAD R25, R25, UR5, RZ ;  /* 0x0000000519197c24 */ /* 0x000fe4000f8e02ff */
[----:B------:R-:W-:-:S02]  /*27f0*/  @P5 IMAD.MOV.U32 R15, RZ, RZ, R23 ;  /* 0x000000ffff0f5224 */ /* 0x000fc400078e0017 */
[----:B------:R-:W-:Y:S02]  /*2800*/  @P6 IMAD.MOV.U32 R10, RZ, RZ, R23 ;  /* 0x000000ffff0a6224 */ /* 0x000fe400078e0017 */
[----:B------:R-:W-:Y:S02]  /*2810*/  IMAD R23, R23, UR5, RZ ;  /* 0x0000000517177c24 */ /* 0x000fe4000f8e02ff */
[----:B------:R-:W-:Y:S02]  /*2820*/  IMAD R24, R25, 0x2, R24 ;  /* 0x0000000219187824 */ /* 0x000fe400078e0218 */
[----:B------:R-:W-:Y:S01]  /*2830*/  IMAD R5, R33, UR5, RZ ;  /* 0x0000000521057c24 */ /* 0x000fe2000f8e02ff */
[----:B------:R-:W-:Y:S01]  /*2840*/  USHF.L.U32 UR5, UR5, 0x4, URZ ;  /* 0x0000000405057899 */ /* 0x000fe200080006ff */
[----:B------:R-:W-:Y:S02]  /*2850*/  IMAD R24, R23, 0x4, R24 ;  /* 0x0000000417187824 */ /* 0x000fe400078e0218 */
[--C-:B------:R-:W-:Y:S01]  /*2860*/  @P3 IMAD.MOV.U32 R15, RZ, RZ, R18.reuse ;  /* 0x000000ffff0f3224 */ /* 0x100fe200078e0012 */
[----:B------:R-:W-:Y:S01]  /*2870*/  @P4 MOV R15, R33 ;  /* 0x00000021000f4202 */ /* 0x000fe20000000f00 */
[--C-:B------:R-:W-:Y:S01]  /*2880*/  @P4 IMAD.MOV.U32 R10, RZ, RZ, R18.reuse ;  /* 0x000000ffff0a4224 */ /* 0x100fe200078e0012 */
[----:B------:R-:W-:Y:S01]  /*2890*/  LEA R5, R5, R24, 0x3 ;  /* 0x0000001805057211 */ /* 0x000fe200078e18ff */
[----:B------:R-:W-:-:S02]  /*28a0*/  @P5 IMAD.MOV.U32 R2, RZ, RZ, R18 ;  /* 0x000000ffff025224 */ /* 0x000fc400078e0012 */
[--C-:B------:R-:W-:Y:S02]  /*28b0*/  @P5 IMAD.MOV.U32 R10, RZ, RZ, R33.reuse ;  /* 0x000000ffff0a5224 */ /* 0x100fe400078e0021 */
[--C-:B------:R-:W-:Y:S02]  /*28c0*/  @P6 IMAD.MOV.U32 R2, RZ, RZ, R33.reuse ;  /* 0x000000ffff026224 */ /* 0x100fe400078e0021 */
[----:B------:R-:W-:-:S07]  /*28d0*/  @P0 IMAD.MOV.U32 R20, RZ, RZ, R33 ;  /* 0x000000ffff140224 */ /* 0x000fce00078e0021 */
.L_x_4:
[----:B------:R-:W-:Y:S05]  /*28e0*/  BRA.U !UP1, `(.L_x_1) ;  /* 0x0000001109107547 */ /* 0x000fea000b800000 */
[----:B------:R-:W-:Y:S02]  /*28f0*/  UISETP.NE.AND UP0, UPT, UR7, 0x1, UPT ;  /* 0x000000010700788c */ /* 0x000fe4000bf05270 */
[----:B------:R-:W-:-:S04]  /*2900*/  ULOP3.LUT UR6, UR6, 0x1, URZ, 0xc0, !UPT ;  /* 0x0000000106067892 */ /* 0x000fc8000f8ec0ff */
[----:B------:R-:W-:-:S03]  /*2910*/  UISETP.NE.U32.AND UP1, UPT, UR6, 0x1, UPT ;  /* 0x000000010600788c */ /* 0x000fc6000bf25070 */
[----:B------:R-:W-:Y:S08]  /*2920*/  BRA.U !UP0, `(.L_x_5) ;  /* 0x0000000908607547 */ /* 0x000ff0000b800000 */
[----:B------:R-:W-:Y:S01]  /*2930*/  IMAD.U32 R24, RZ, RZ, UR4 ;  /* 0x00000004ff187e24 */ /* 0x000fe2000f8e00ff */
[C---:B------:R-:W-:Y:S01]  /*2940*/  SHF.L.U32 R21, R17.reuse, 0x2, RZ ;  /* 0x0000000211157819 */ /* 0x040fe200000006ff */
[----:B------:R-:W-:-:S03]  /*2950*/  VIADD R17, R17, 0x2 ;  /* 0x0000000211117836 */ /* 0x000fc60000000000 */
[----:B------:R-:W-:Y:S02]  /*2960*/  LEA.HI R24, R24, UR4, RZ, 0x1 ;  /* 0x0000000418187c11 */ /* 0x000fe4000f8f08ff */
[C---:B------:R-:W-:Y:S02]  /*2970*/  ISETP.EQ.AND P2, PT, R21.reuse, RZ, PT ;  /* 0x000000ff1500720c */ /* 0x040fe40003f42270 */
[----:B------:R-:W-:Y:S02]  /*2980*/  SHF.R.S32.HI R24, RZ, 0x1, R24 ;  /* 0x00000001ff187819 */ /* 0x000fe40000011418 */
[C---:B------:R-:W-:Y:S02]  /*2990*/  ISETP.EQ.AND P0, PT, R21.reuse, 0x4, PT ;  /* 0x000000041500780c */ /* 0x040fe40003f02270 */
[----:B------:R-:W-:Y:S02]  /*29a0*/  IABS R22, R24 ;  /* 0x0000001800167213 */ /* 0x000fe40000000000 */
[----:B------:R-:W-:-:S02]  /*29b0*/  ISETP.EQ.AND P1, PT, R21, 0x8, PT ;  /* 0x000000081500780c */ /* 0x000fc40003f22270 */
[----:B------:R-:W0:Y:S01]  /*29c0*/  I2F.RP R23, R22 ;  /* 0x0000001600177306 */ /* 0x000e220000209400 */
[C---:B------:R-:W-:Y:S02]  /*29d0*/  ISETP.EQ.AND P3, PT, R21.reuse, 0xc, PT ;  /* 0x0000000c1500780c */ /* 0x040fe40003f62270 */
[C---:B------:R-:W-:Y:S02]  /*29e0*/  ISETP.EQ.AND P4, PT, R21.reuse, 0x24, PT ;  /* 0x000000241500780c */ /* 0x040fe40003f82270 */
[C---:B------:R-:W-:Y:S02]  /*29f0*/  ISETP.EQ.AND P5, PT, R21.reuse, 0x28, PT ;  /* 0x000000281500780c */ /* 0x040fe40003fa2270 */
[----:B------:R-:W-:Y:S01]  /*2a00*/  ISETP.EQ.AND P6, PT, R21, 0x2c, PT ;  /* 0x0000002c1500780c */ /* 0x000fe20003fc2270 */
[----:B0-----:R-:W0:Y:S02]  /*2a10*/  MUFU.RCP R23, R23 ;  /* 0x0000001700177308 */ /* 0x001e240000001000 */
[----:B0-----:R-:W-:-:S06]  /*2a20*/  VIADD R18, R23, 0xffffffe ;  /* 0x0ffffffe17127836 */ /* 0x001fcc0000000000 */
[----:B------:R0:W1:Y:S02]  /*2a30*/  F2I.FTZ.U32.TRUNC.NTZ R19, R18 ;  /* 0x0000001200137305 */ /* 0x000064000021f000 */
[----:B0-----:R-:W-:Y:S02]  /*2a40*/  IMAD.MOV.U32 R18, RZ, RZ, RZ ;  /* 0x000000ffff127224 */ /* 0x001fe400078e00ff */
[----:B-1----:R-:W-:-:S04]  /*2a50*/  IMAD.MOV R25, RZ, RZ, -R19 ;  /* 0x000000ffff197224 */ /* 0x002fc800078e0a13 */
[----:B------:R-:W-:-:S04]  /*2a60*/  IMAD R25, R25, R22, RZ ;  /* 0x0000001619197224 */ /* 0x000fc800078e02ff */
[----:B------:R-:W-:Y:S01]  /*2a70*/  IMAD.HI.U32 R23, R19, R25, R18 ;  /* 0x0000001913177227 */ /* 0x000fe200078e0012 */
[----:B------:R-:W-:-:S03]  /*2a80*/  IABS R25, R24 ;  /* 0x0000001800197213 */ /* 0x000fc60000000000 */
[----:B------:R-:W-:Y:S01]  /*2a90*/  @P2 IMAD.MOV.U32 R19, RZ, RZ, R3 ;  /* 0x000000ffff132224 */ /* 0x000fe200078e0003 */
[C---:B------:R-:W-:Y:S01]  /*2aa0*/  ISETP.EQ.AND P2, PT, R21.reuse, 0x10, PT ;  /* 0x000000101500780c */ /* 0x040fe20003f42270 */
[----:B------:R-:W-:Y:S01]  /*2ab0*/  IMAD.MOV R25, RZ, RZ, -R25 ;  /* 0x000000ffff197224 */ /* 0x000fe200078e0a19 */
[----:B------:R-:W-:Y:S01]  /*2ac0*/  @P0 MOV R19, R4 ;  /* 0x0000000400130202 */ /* 0x000fe20000000f00 */
[----:B------:R-:W-:Y:S01]  /*2ad0*/  @P1 IMAD.MOV.U32 R19, RZ, RZ, R11 ;  /* 0x000000ffff131224 */ /* 0x000fe200078e000b */
[C---:B------:R-:W-:Y:S01]  /*2ae0*/  ISETP.EQ.AND P0, PT, R21.reuse, 0x14, PT ;  /* 0x000000141500780c */ /* 0x040fe20003f02270 */
[----:B------:R-:W-:Y:S01]  /*2af0*/  @P3 IMAD.MOV.U32 R19, RZ, RZ, R6 ;  /* 0x000000ffff133224 */ /* 0x000fe200078e0006 */
[C---:B------:R-:W-:Y:S02]  /*2b00*/  ISETP.EQ.AND P1, PT, R21.reuse, 0x18, PT ;  /* 0x000000181500780c */ /* 0x040fe40003f22270 */
[----:B------:R-:W-:Y:S02]  /*2b10*/  ISETP.EQ.AND P3, PT, R21, 0x20, PT ;  /* 0x000000201500780c */ /* 0x000fe40003f62270 */
[----:B------:R-:W-:-:S02]  /*2b20*/  P2R R30, PR, RZ, 0x1 ;  /* 0x00000001ff1e7803 */ /* 0x000fc40000000000 */
[----:B------:R-:W-:Y:S01]  /*2b30*/  P2R R29, PR, RZ, 0x2 ;  /* 0x00000002ff1d7803 */ /* 0x000fe20000000000 */
[----:B------:R-:W-:Y:S01]  /*2b40*/  @P2 IMAD.MOV.U32 R19, RZ, RZ, R12 ;  /* 0x000000ffff132224 */ /* 0x000fe200078e000c */
[C---:B------:R-:W-:Y:S02]  /*2b50*/  ISETP.EQ.AND P2, PT, R21.reuse, 0x1c, PT ;  /* 0x0000001c1500780c */ /* 0x040fe40003f42270 */
[----:B------:R-:W-:Y:S02]  /*2b60*/  P2R R27, PR, RZ, 0x8 ;  /* 0x00000008ff1b7803 */ /* 0x000fe40000000000 */
[----:B------:R-:W-:Y:S01]  /*2b70*/  @P0 MOV R19, R7 ;  /* 0x0000000700130202 */ /* 0x000fe20000000f00 */
[----:B------:R-:W-:Y:S01]  /*2b80*/  @P1 IMAD.MOV.U32 R19, RZ, RZ, R13 ;  /* 0x000000ffff131224 */ /* 0x000fe200078e000d */
[----:B------:R-:W-:Y:S02]  /*2b90*/  ISETP.EQ.AND P0, PT, R21, 0x30, PT ;  /* 0x000000301500780c */ /* 0x000fe40003f02270 */
[----:B------:R-:W-:-:S05]  /*2ba0*/  P2R R28, PR, RZ, 0x4 ;  /* 0x00000004ff1c7803 */ /* 0x000fca0000000000 */
[----:B------:R-:W-:Y:S01]  /*2bb0*/  @P2 IMAD.MOV.U32 R19, RZ, RZ, R8 ;  /* 0x000000ffff132224 */ /* 0x000fe200078e0008 */
[C---:B------:R-:W-:Y:S01]  /*2bc0*/  ISETP.EQ.AND P2, PT, R21.reuse, RZ, PT ;  /* 0x000000ff1500720c */ /* 0x040fe20003f42270 */
[----:B------:R-:W-:Y:S01]  /*2bd0*/  @P3 IMAD.MOV.U32 R19, RZ, RZ, R14 ;  /* 0x000000ffff133224 */ /* 0x000fe200078e000e */
[----:B------:R-:W-:Y:S01]  /*2be0*/  @P4 MOV R19, R9 ;  /* 0x0000000900134202 */ /* 0x000fe20000000f00 */
[----:B------:R-:W-:Y:S01]  /*2bf0*/  @P5 IMAD.MOV.U32 R19, RZ, RZ, R15 ;  /* 0x000000ffff135224 */ /* 0x000fe200078e000f */
[C---:B------:R-:W-:Y:S01]  /*2c00*/  ISETP.EQ.AND P3, PT, R21.reuse, 0x4, PT ;  /* 0x000000041500780c */ /* 0x040fe20003f62270 */
[----:B------:R-:W-:Y:S02]  /*2c10*/  @P6 IMAD.MOV.U32 R19, RZ, RZ, R10 ;  /* 0x000000ffff136224 */ /* 0x000fe400078e000a */
[----:B------:R-:W-:Y:S01]  /*2c20*/  @P0 IMAD.MOV.U32 R19, RZ, RZ, R2 ;  /* 0x000000ffff130224 */ /* 0x000fe200078e0002 */
[----:B------:R-:W-:-:S13]  /*2c30*/  ISETP.EQ.AND P0, PT, R21, 0x34, PT ;  /* 0x000000341500780c */ /* 0x000fda0003f02270 */
[----:B------:R-:W-:-:S04]  /*2c40*/  @P0 MOV R19, R20 ;  /* 0x0000001400130202 */ /* 0x000fc80000000f00 */
[----:B------:R-:W-:-:S05]  /*2c50*/  IABS R18, R19 ;  /* 0x0000001300127213 */ /* 0x000fca0000000000 */
[----:B------:R-:W-:-:S04]  /*2c60*/  IMAD.HI.U32 R23, R23, R18, RZ ;  /* 0x0000001217177227 */ /* 0x000fc800078e00ff */
[----:B------:R-:W-:Y:S01]  /*2c70*/  IMAD R25, R23, R25, R18 ;  /* 0x0000001917197224 */ /* 0x000fe200078e0212 */
[----:B------:R-:W-:-:S04]  /*2c80*/  LOP3.LUT R18, R19, R24, RZ, 0x3c, !PT ;  /* 0x0000001813127212 */ /* 0x000fc800078e3cff */
[----:B------:R-:W-:-:S13]  /*2c90*/  ISETP.GT.U32.AND P1, PT, R22, R25, PT ;  /* 0x000000191600720c */ /* 0x000fda0003f24070 */
[----:B------:R-:W-:Y:S02]  /*2ca0*/  @!P1 IMAD.IADD R25, R25, 0x1, -R22 ;  /* 0x0000000119199824 */ /* 0x000fe400078e0a16 */
[----:B------:R-:W-:-:S03]  /*2cb0*/  @!P1 VIADD R23, R23, 0x1 ;  /* 0x0000000117179836 */ /* 0x000fc60000000000 */
[----:B------:R-:W-:-:S13]  /*2cc0*/  ISETP.GE.U32.AND P1, PT, R25, R22, PT ;  /* 0x000000161900720c */ /* 0x000fda0003f26070 */
[----:B------:R-:W-:Y:S02]  /*2cd0*/  @P1 IADD3 R23, PT, PT, R23, 0x1, RZ ;  /* 0x0000000117171810 */ /* 0x000fe40007ffe0ff */
[----:B------:R-:W-:-:S03]  /*2ce0*/  ISETP.GE.AND P1, PT, R18, RZ, PT ;  /* 0x000000ff1200720c */ /* 0x000fc60003f26270 */
[----:B------:R-:W-:Y:S02]  /*2cf0*/  IMAD.MOV.U32 R22, RZ, RZ, R23 ;  /* 0x000000ffff167224 */ /* 0x000fe400078e0017 */
[----:B------:R-:W-:-:S05]  /*2d00*/  IMAD.U32 R23, RZ, RZ, UR4 ;  /* 0x00000004ff177e24 */ /* 0x000fca000f8e00ff */
[----:B------:R-:W-:-:S03]  /*2d10*/  LEA.HI R23, R23, UR4, RZ, 0x2 ;  /* 0x0000000417177c11 */ /* 0x000fc6000f8f10ff */
[----:B------:R-:W-:Y:S01]  /*2d20*/  @!P1 IMAD.MOV R22, RZ, RZ, -R22 ;  /* 0x000000ffff169224 */ /* 0x000fe200078e0a16 */
[----:B------:R-:W-:Y:S02]  /*2d30*/  SHF.R.S32.HI R23, RZ, 0x2, R23 ;  /* 0x00000002ff177819 */ /* 0x000fe40000011417 */
[----:B------:R-:W-:Y:S02]  /*2d40*/  ISETP.NE.AND P1, PT, R24, RZ, PT ;  /* 0x000000ff1800720c */ /* 0x000fe40003f25270 */
[----:B------:R-:W-:Y:S02]  /*2d50*/  IABS R25, R23 ;  /* 0x0000001700197213 */ /* 0x000fe40000000000 */
[----:B------:R-:W-:Y:S02]  /*2d60*/  R2UR UR4, R23 ;  /* 0x00000000170472ca */ /* 0x000fe400000e0000 */
[----:B------:R-:W0:Y:S07]  /*2d70*/  I2F.RP R26, R25 ;  /* 0x00000019001a7306 */ /* 0x000e2e0000209400 */
[----:B------:R-:W-:-:S02]  /*2d80*/  @!P1 LOP3.LUT R22, RZ, R24, RZ, 0x33, !PT ;  /* 0x00000018ff169212 */ /* 0x000fc400078e33ff */
[----:B------:R-:W-:-:S03]  /*2d90*/  ISETP.EQ.AND P1, PT, R21, -0x4, PT ;  /* 0xfffffffc1500780c */ /* 0x000fc60003f22270 */
[----:B------:R-:W-:Y:S01]  /*2da0*/  IMAD.MOV R18, RZ, RZ, -R22 ;  /* 0x000000ffff127224 */ /* 0x000fe200078e0a16 */
[----:B0-----:R-:W0:Y:S03]  /*2db0*/  MUFU.RCP R26, R26 ;  /* 0x0000001a001a7308 */ /* 0x001e260000001000 */
[----:B------:R-:W-:-:S04]  /*2dc0*/  IMAD R24, R24, R18, R19 ;  /* 0x0000001218187224 */ /* 0x000fc800078e0213 */
[--C-:B------:R-:W-:Y:S01]  /*2dd0*/  @P2 IMAD.MOV.U32 R3, RZ, RZ, R24.reuse ;  /* 0x000000ffff032224 */ /* 0x100fe200078e0018 */
[-C--:B------:R-:W-:Y:S01]  /*2de0*/  @P0 MOV R20, R24.reuse ;  /* 0x0000001800140202 */ /* 0x080fe20000000f00 */
[--C-:B------:R-:W-:Y:S01]  /*2df0*/  @P3 IMAD.MOV.U32 R4, RZ, RZ, R24.reuse ;  /* 0x000000ffff043224 */ /* 0x100fe200078e0018 */
[----:B------:R-:W-:Y:S01]  /*2e00*/  @P5 MOV R15, R24 ;  /* 0x00000018000f5202 */ /* 0x000fe20000000f00 */
[--C-:B------:R-:W-:Y:S02]  /*2e10*/  @P4 IMAD.MOV.U32 R9, RZ, RZ, R24.reuse ;  /* 0x000000ffff094224 */ /* 0x100fe400078e0018 */
[----:B------:R-:W-:Y:S02]  /*2e20*/  @P6 IMAD.MOV.U32 R10, RZ, RZ, R24 ;  /* 0x000000ffff0a6224 */ /* 0x000fe400078e0018 */
[----:B0-----:R-:W-:Y:S01]  /*2e30*/  VIADD R18, R26, 0xffffffe ;  /* 0x0ffffffe1a127836 */ /* 0x001fe20000000000 */
[----:B------:R-:W-:-:S03]  /*2e40*/  IABS R26, R22 ;  /* 0x00000016001a7213 */ /* 0x000fc60000000000 */
        /* <DEDUP_REMOVED lines=15> */
[----:B------:R-:W-:-:S13]  /*2f40*/  ISETP.GE.AND P0, PT, R18, RZ, PT ;  /* 0x000000ff1200720c */ /* 0x000fda0003f06270 */
[----:B------:R-:W-:Y:S01]  /*2f50*/  @!P0 IMAD.MOV R19, RZ, RZ, -R19 ;  /* 0x000000ffff138224 */ /* 0x000fe200078e0a13 */
[----:B------:R-:W-:-:S13]  /*2f60*/  ISETP.NE.AND P0, PT, R23, RZ, PT ;  /* 0x000000ff1700720c */ /* 0x000fda0003f05270 */
[----:B------:R-:W-:Y:S02]  /*2f70*/  @!P0 LOP3.LUT R19, RZ, R23, RZ, 0x33, !PT ;  /* 0x00000017ff138212 */ /* 0x000fe400078e33ff */
[----:B------:R-:W-:Y:S02]  /*2f80*/  ISETP.EQ.AND P0, PT, R21, -0x8, PT ;  /* 0xfffffff81500780c */ /* 0x000fe40003f02270 */
[----:B------:R-:W-:Y:S01]  /*2f90*/  IADD3 R23, PT, PT, -R19, RZ, RZ ;  /* 0x000000ff13177210 */ /* 0x000fe20007ffe1ff */
[--C-:B------:R-:W-:Y:S01]  /*2fa0*/  @P1 IMAD.MOV.U32 R4, RZ, RZ, R19.reuse ;  /* 0x000000ffff041224 */ /* 0x100fe200078e0013 */
[----:B------:R-:W-:Y:S01]  /*2fb0*/  @P6 MOV R20, R19 ;  /* 0x0000001300146202 */ /* 0x000fe20000000f00 */
[----:B------:R-:W-:Y:S02]  /*2fc0*/  @P4 IMAD.MOV.U32 R10, RZ, RZ, R19 ;  /* 0x000000ffff0a4224 */ /* 0x000fe400078e0013 */
[----:B------:R-:W-:-:S04]  /*2fd0*/  IMAD R22, R23, UR4, R22 ;  /* 0x0000000417167c24 */ /* 0x000fc8000f8e0216 */
[--C-:B------:R-:W-:Y:S02]  /*2fe0*/  @P2 IMAD.MOV.U32 R4, RZ, RZ, R22.reuse ;  /* 0x000000ffff042224 */ /* 0x100fe400078e0016 */
[----:B------:R-:W-:Y:S01]  /*2ff0*/  @P0 IMAD.MOV.U32 R3, RZ, RZ, R19 ;  /* 0x000000ffff030224 */ /* 0x000fe200078e0013 */
[C---:B------:R-:W-:Y:S01]  /*3000*/  ISETP.EQ.AND P0, PT, R21.reuse, 0x8, PT ;  /* 0x000000081500780c */ /* 0x040fe20003f02270 */
[--C-:B------:R-:W-:Y:S01]  /*3010*/  @P1 IMAD.MOV.U32 R3, RZ, RZ, R22.reuse ;  /* 0x000000ffff031224 */ /* 0x100fe200078e0016 */
[----:B------:R-:W-:Y:S01]  /*3020*/  ISETP.EQ.AND P1, PT, R21, 0xc, PT ;  /* 0x0000000c1500780c */ /* 0x000fe20003f22270 */
[----:B------:R-:W-:-:S10]  /*3030*/  @P5 IMAD.MOV.U32 R10, RZ, RZ, R22 ;  /* 0x000000ffff0a5224 */ /* 0x000fd400078e0016 */
[----:B------:R-:W-:Y:S01]  /*3040*/  @P0 MOV R11, R24 ;  /* 0x00000018000b0202 */ /* 0x000fe20000000f00 */
[----:B------:R-:W-:Y:S01]  /*3050*/  @P2 IMAD.MOV.U32 R11, RZ, RZ, R19 ;  /* 0x000000ffff0b2224 */ /* 0x000fe200078e0013 */
[----:B------:R-:W-:Y:S01]  /*3060*/  ISETP.EQ.AND P2, PT, R21, 0x10, PT ;  /* 0x000000101500780c */ /* 0x000fe20003f42270 */
[----:B------:R-:W-:Y:S01]  /*3070*/  @P1 IMAD.MOV.U32 R6, RZ, RZ, R24 ;  /* 0x000000ffff061224 */ /* 0x000fe200078e0018 */
[----:B------:R-:W-:Y:S01]  /*3080*/  @P3 MOV R6, R19 ;  /* 0x0000001300063202 */ /* 0x000fe20000000f00 */
[----:B------:R-:W-:Y:S01]  /*3090*/  @P3 IMAD.MOV.U32 R11, RZ, RZ, R22 ;  /* 0x000000ffff0b3224 */ /* 0x000fe200078e0016 */
[----:B------:R-:W-:Y:S02]  /*30a0*/  @P0 MOV R6, R22 ;  /* 0x0000001600060202 */ /* 0x000fe40000000f00 */
[----:B------:R-:W-:-:S07]  /*30b0*/  ISETP.NE.AND P3, PT, R27, RZ, PT ;  /* 0x000000ff1b00720c */ /* 0x000fce0003f65270 */
[----:B------:R-:W-:Y:S02]  /*30c0*/  @P2 IMAD.MOV.U32 R12, RZ, RZ, R24 ;  /* 0x000000ffff0c2224 */ /* 0x000fe400078e0018 */
[--C-:B------:R-:W-:Y:S01]  /*30d0*/  @P0 IMAD.MOV.U32 R12, RZ, RZ, R19.reuse ;  /* 0x000000ffff0c0224 */ /* 0x100fe200078e0013 */
[----:B------:R-:W-:Y:S01]  /*30e0*/  ISETP.NE.AND P0, PT, R30, RZ, PT ;  /* 0x000000ff1e00720c */ /* 0x000fe20003f05270 */
[----:B------:R-:W-:Y:S02]  /*30f0*/  @P1 IMAD.MOV.U32 R12, RZ, RZ, R22 ;  /* 0x000000ffff0c1224 */ /* 0x000fe400078e0016 */
[----:B------:R-:W-:Y:S02]  /*3100*/  @P3 IMAD.MOV.U32 R14, RZ, RZ, R24 ;  /* 0x000000ffff0e3224 */ /* 0x000fe400078e0018 */
[----:B------:R-:W-:Y:S01]  /*3110*/  @P3 IMAD.MOV.U32 R15, RZ, RZ, R19 ;  /* 0x000000ffff0f3224 */ /* 0x000fe200078e0013 */
[----:B------:R-:W-:-:S07]  /*3120*/  @P4 MOV R15, R22 ;  /* 0x00000016000f4202 */ /* 0x000fce0000000f00 */
[----:B------:R-:W-:Y:S02]  /*3130*/  @P0 IMAD.MOV.U32 R7, RZ, RZ, R24 ;  /* 0x000000ffff070224 */ /* 0x000fe400078e0018 */
[----:B------:R-:W-:Y:S01]  /*3140*/  @P1 IMAD.MOV.U32 R7, RZ, RZ, R19 ;  /* 0x000000ffff071224 */ /* 0x000fe200078e0013 */
[----:B------:R-:W-:Y:S01]  /*3150*/  ISETP.NE.AND P1, PT, R29, RZ, PT ;  /* 0x000000ff1d00720c */ /* 0x000fe20003f25270 */
[----:B------:R-:W-:-:S12]  /*3160*/  @P2 IMAD.MOV.U32 R7, RZ, RZ, R22 ;  /* 0x000000ffff072224 */ /* 0x000fd800078e0016 */
[----:B------:R-:W-:Y:S01]  /*3170*/  @P1 MOV R13, R24 ;  /* 0x00000018000d1202 */ /* 0x000fe20000000f00 */
[--C-:B------:R-:W-:Y:S01]  /*3180*/  @P2 IMAD.MOV.U32 R13, RZ, RZ, R19.reuse ;  /* 0x000000ffff0d2224 */ /* 0x100fe200078e0013 */
[----:B------:R-:W-:Y:S01]  /*3190*/  ISETP.NE.AND P2, PT, R28, RZ, PT ;  /* 0x000000ff1c00720c */ /* 0x000fe20003f45270 */
[----:B------:R-:W-:Y:S02]  /*31a0*/  @P0 IMAD.MOV.U32 R13, RZ, RZ, R22 ;  /* 0x000000ffff0d0224 */ /* 0x000fe400078e0016 */
[----:B------:R-:W-:-:S10]  /*31b0*/  @P1 IMAD.MOV.U32 R14, RZ, RZ, R19 ;  /* 0x000000ffff0e1224 */ /* 0x000fd400078e0013 */
[----:B------:R-:W-:Y:S01]  /*31c0*/  @P2 IMAD.MOV.U32 R8, RZ, RZ, R24 ;  /* 0x000000ffff082224 */ /* 0x000fe200078e0018 */
[-C--:B------:R-:W-:Y:S01]  /*31d0*/  @P0 MOV R8, R19.reuse ;  /* 0x0000001300080202 */ /* 0x080fe20000000f00 */
[--C-:B------:R-:W-:Y:S01]  /*31e0*/  @P1 IMAD.MOV.U32 R8, RZ, RZ, R22.reuse ;  /* 0x000000ffff081224 */ /* 0x100fe200078e0016 */
[----:B------:R-:W-:Y:S01]  /*31f0*/  ISETP.EQ.AND P0, PT, R21, 0x30, PT ;  /* 0x000000301500780c */ /* 0x000fe20003f02270 */
[--C-:B------:R-:W-:Y:S01]  /*3200*/  @P2 IMAD.MOV.U32 R14, RZ, RZ, R22.reuse ;  /* 0x000000ffff0e2224 */ /* 0x100fe200078e0016 */
[----:B------:R-:W-:Y:S01]  /*3210*/  @P2 MOV R9, R19 ;  /* 0x0000001300092202 */ /* 0x000fe20000000f00 */
[----:B------:R-:W-:-:S10]  /*3220*/  @P3 IMAD.MOV.U32 R9, RZ, RZ, R22 ;  /* 0x000000ffff093224 */ /* 0x000fd400078e0016 */
[----:B------:R-:W-:Y:S02]  /*3230*/  @P0 IMAD.MOV.U32 R2, RZ, RZ, R24 ;  /* 0x000000ffff020224 */ /* 0x000fe400078e0018 */
[----:B------:R-:W-:Y:S02]  /*3240*/  IMAD R24, R24, UR5, R5 ;  /* 0x0000000518187c24 */ /* 0x000fe4000f8e0205 */
[----:B------:R-:W-:Y:S01]  /*3250*/  IMAD R5, R22, UR5, RZ ;  /* 0x0000000516057c24 */ /* 0x000fe2000f8e02ff */
[----:B------:R-:W-:Y:S01]  /*3260*/  USHF.L.U32 UR5, UR5, 0x2, URZ ;  /* 0x0000000205057899 */ /* 0x000fe200080006ff */
[----:B------:R-:W-:Y:S02]  /*3270*/  @P5 IMAD.MOV.U32 R2, RZ, RZ, R19 ;  /* 0x000000ffff025224 */ /* 0x000fe400078e0013 */
[--C-:B------:R-:W-:Y:S01]  /*3280*/  @P6 IMAD.MOV.U32 R2, RZ, RZ, R22.reuse ;  /* 0x000000ffff026224 */ /* 0x100fe200078e0016 */
[----:B------:R-:W-:Y:S01]  /*3290*/  LEA R5, R5, R24, 0x1 ;  /* 0x0000001805057211 */ /* 0x000fe200078e08ff */
[----:B------:R-:W-:-:S07]  /*32a0*/  @P0 IMAD.MOV.U32 R20, RZ, RZ, R22 ;  /* 0x000000ffff140224 */ /* 0x000fce00078e0016 */
.L_x_5:
[----:B------:R-:W-:Y:S05]  /*32b0*/  BRA.U UP1, `(.L_x_1) ;  /* 0x00000005019c7547 */ /* 0x000fea000b800000 */
[----:B------:R-:W-:Y:S02]  /*32c0*/  IMAD.U32 R21, RZ, RZ, UR4 ;  /* 0x00000004ff157e24 */ /* 0x000fe4000f8e00ff */
[----:B------:R-:W-:-:S03]  /*32d0*/  IMAD.SHL.U32 R17, R17, 0x4, RZ ;  /* 0x0000000411117824 */ /* 0x000fc600078e00ff */
        /* <DEDUP_REMOVED lines=8> */
[----:B------:R-:W-:Y:S02]  /*3360*/  @P2 MOV R22, R3 ;  /* 0x0000000300162202 */ /* 0x000fe40000000f00 */
[C---:B------:R-:W-:Y:S02]  /*3370*/  ISETP.EQ.AND P2, PT, R17.reuse, 0x10, PT ;  /* 0x000000101100780c */ /* 0x040fe40003f42270 */
[----:B------:R-:W-:Y:S01]  /*3380*/  @P1 IMAD.MOV.U32 R22, RZ, RZ, R4 ;  /* 0x000000ffff161224 */ /* 0x000fe200078e0004 */
[C---:B------:R-:W-:Y:S02]  /*3390*/  ISETP.EQ.AND P1, PT, R17.reuse, 0x14, PT ;  /* 0x000000141100780c */ /* 0x040fe40003f22270 */
[C---:B------:R-:W-:Y:S01]  /*33a0*/  ISETP.EQ.AND P4, PT, R17.reuse, 0x28, PT ;  /* 0x000000281100780c */ /* 0x040fe20003f82270 */
[----:B------:R-:W-:Y:S01]  /*33b0*/  @P0 IMAD.MOV.U32 R22, RZ, RZ, R11 ;  /* 0x000000ffff160224 */ /* 0x000fe200078e000b */
[----:B------:R-:W-:-:S02]  /*33c0*/  ISETP.EQ.AND P0, PT, R17, 0x18, PT ;  /* 0x000000181100780c */ /* 0x000fc40003f02270 */
[----:B------:R-:W-:Y:S01]  /*33d0*/  @P3 MOV R22, R6 ;  /* 0x0000000600163202 */ /* 0x000fe20000000f00 */
[----:B0-----:R-:W0:Y:S01]  /*33e0*/  MUFU.RCP R24, R24 ;  /* 0x0000001800187308 */ /* 0x001e220000001000 */
[C---:B------:R-:W-:Y:S02]  /*33f0*/  ISETP.EQ.AND P3, PT, R17.reuse, 0x24, PT ;  /* 0x000000241100780c */ /* 0x040fe40003f62270 */
[----:B------:R-:W-:Y:S01]  /*3400*/  @P2 IMAD.MOV.U32 R22, RZ, RZ, R12 ;  /* 0x000000ffff162224 */ /* 0x000fe200078e000c */
[C---:B------:R-:W-:Y:S02]  /*3410*/  ISETP.EQ.AND P2, PT, R17.reuse, 0x20, PT ;  /* 0x000000201100780c */ /* 0x040fe40003f42270 */
[----:B------:R-:W-:Y:S01]  /*3420*/  @P1 IMAD.MOV.U32 R22, RZ, RZ, R7 ;  /* 0x000000ffff161224 */ /* 0x000fe200078e0007 */
[C---:B------:R-:W-:Y:S02]  /*3430*/  ISETP.EQ.AND P1, PT, R17.reuse, 0x1c, PT ;  /* 0x0000001c1100780c */ /* 0x040fe40003f22270 */
[----:B------:R-:W-:Y:S01]  /*3440*/  ISETP.EQ.AND P5, PT, R17, 0x2c, PT ;  /* 0x0000002c1100780c */ /* 0x000fe20003fa2270 */
[----:B------:R-:W-:Y:S01]  /*3450*/  @P0 IMAD.MOV.U32 R22, RZ, RZ, R13 ;  /* 0x000000ffff160224 */ /* 0x000fe200078e000d */
[----:B------:R-:W-:-:S02]  /*3460*/  P2R R26, PR, RZ, 0x1 ;  /* 0x00000001ff1a7803 */ /* 0x000fc40000000000 */
[C---:B------:R-:W-:Y:S02]  /*3470*/  ISETP.EQ.AND P6, PT, R17.reuse, 0x30, PT ;  /* 0x000000301100780c */ /* 0x040fe40003fc2270 */
[----:B------:R-:W-:Y:S01]  /*3480*/  ISETP.EQ.AND P0, PT, R17, 0x34, PT ;  /* 0x000000341100780c */ /* 0x000fe20003f02270 */
[----:B0-----:R-:W-:Y:S01]  /*3490*/  VIADD R18, R24, 0xffffffe ;  /* 0x0ffffffe18127836 */ /* 0x001fe20000000000 */
[----:B------:R-:W-:-:S03]  /*34a0*/  R2UR UR4, R21 ;  /* 0x00000000150472ca */ /* 0x000fc600000e0000 */
[----:B------:R-:W-:Y:S01]  /*34b0*/  @P1 IMAD.MOV.U32 R22, RZ, RZ, R8 ;  /* 0x000000ffff161224 */ /* 0x000fe200078e0008 */
[----:B------:R0:W1:Y:S01]  /*34c0*/  F2I.FTZ.U32.TRUNC.NTZ R19, R18 ;  /* 0x0000001200137305 */ /* 0x000062000021f000 */
[----:B------:R-:W-:Y:S01]  /*34d0*/  @P2 IMAD.MOV.U32 R22, RZ, RZ, R14 ;  /* 0x000000ffff162224 */ /* 0x000fe200078e000e */
[----:B------:R-:W-:Y:S01]  /*34e0*/  P2R R27, PR, RZ, 0x2 ;  /* 0x00000002ff1b7803 */ /* 0x000fe20000000000 */
[----:B------:R-:W-:Y:S01]  /*34f0*/  @P3 IMAD.MOV.U32 R22, RZ, RZ, R9 ;  /* 0x000000ffff163224 */ /* 0x000fe200078e0009 */
[----:B------:R-:W-:Y:S01]  /*3500*/  @P4 MOV R22, R15 ;  /* 0x0000000f00164202 */ /* 0x000fe20000000f00 */
[----:B------:R-:W-:Y:S01]  /*3510*/  @P5 IMAD.MOV.U32 R22, RZ, RZ, R10 ;  /* 0x000000ffff165224 */ /* 0x000fe200078e000a */
[----:B------:R-:W-:Y:S01]  /*3520*/  ISETP.EQ.AND P1, PT, R17, 0x4, PT ;  /* 0x000000041100780c */ /* 0x000fe20003f22270 */
[----:B------:R-:W-:Y:S01]  /*3530*/  @P6 IMAD.MOV.U32 R22, RZ, RZ, R2 ;  /* 0x000000ffff166224 */ /* 0x000fe200078e0002 */
[----:B------:R-:W-:Y:S01]  /*3540*/  P2R R28, PR, RZ, 0x4 ;  /* 0x00000004ff1c7803 */ /* 0x000fe20000000000 */
[----:B0-----:R-:W-:-:S02]  /*3550*/  HFMA2 R18, -RZ, RZ, 0, 0 ;  /* 0x00000000ff127431 */ /* 0x001fc400000001ff */
[----:B------:R-:W-:Y:S01]  /*3560*/  @P0 IMAD.MOV.U32 R22, RZ, RZ, R20 ;  /* 0x000000ffff160224 */ /* 0x000fe200078e0014 */
[----:B------:R-:W-:Y:S02]  /*3570*/  ISETP.EQ.AND P2, PT, R17, 0xc, PT ;  /* 0x0000000c1100780c */ /* 0x000fe40003f42270 */
[----:B-1----:R-:W-:-:S05]  /*3580*/  IADD3 R24, PT, PT, RZ, -R19, RZ ;  /* 0x80000013ff187210 */ /* 0x002fca0007ffe0ff */
[----:B------:R-:W-:Y:S01]  /*3590*/  IMAD R25, R24, R23, RZ ;  /* 0x0000001718197224 */ /* 0x000fe200078e02ff */
[----:B------:R-:W-:-:S03]  /*35a0*/  IABS R24, R21 ;  /* 0x0000001500187213 */ /* 0x000fc60000000000 */
[----:B------:R-:W-:Y:S01]  /*35b0*/  IMAD.HI.U32 R18, R19, R25, R18 ;  /* 0x0000001913127227 */ /* 0x000fe200078e0012 */
[----:B------:R-:W-:-:S03]  /*35c0*/  IABS R19, R22 ;  /* 0x0000001600137213 */ /* 0x000fc60000000000 */
[----:B------:R-:W-:Y:S02]  /*35d0*/  IMAD.MOV R24, RZ, RZ, -R24 ;  /* 0x000000ffff187224 */ /* 0x000fe400078e0a18 */
        /* <DEDUP_REMOVED lines=8> */
[----:B------:R-:W-:-:S13]  /*3660*/  ISETP.GE.AND P0, PT, R19, RZ, PT ;  /* 0x000000ff1300720c */ /* 0x000fda0003f06270 */
[----:B------:R-:W-:Y:S01]  /*3670*/  @!P0 IMAD.MOV R18, RZ, RZ, -R18 ;  /* 0x000000ffff128224 */ /* 0x000fe200078e0a12 */
[----:B------:R-:W-:-:S13]  /*3680*/  ISETP.NE.AND P0, PT, R21, RZ, PT ;  /* 0x000000ff1500720c */ /* 0x000fda0003f05270 */
[----:B------:R-:W-:Y:S02]  /*3690*/  @!P0 LOP3.LUT R18, RZ, R21, RZ, 0x33, !PT ;  /* 0x00000015ff128212 */ /* 0x000fe400078e33ff */
[----:B------:R-:W-:Y:S02]  /*36a0*/  ISETP.EQ.AND P0, PT, R17, -0x4, PT ;  /* 0xfffffffc1100780c */ /* 0x000fe40003f02270 */
[----:B------:R-:W-:Y:S01]  /*36b0*/  @P3 MOV R15, R18 ;  /* 0x00000012000f3202 */ /* 0x000fe20000000f00 */
[--C-:B------:R-:W-:Y:S02]  /*36c0*/  IMAD.MOV R19, RZ, RZ, -R18.reuse ;  /* 0x000000ffff137224 */ /* 0x100fe400078e0a12 */
[----:B------:R-:W-:Y:S02]  /*36d0*/  @P1 IMAD.MOV.U32 R11, RZ, RZ, R18 ;  /* 0x000000ffff0b1224 */ /* 0x000fe400078e0012 */
[----:B------:R-:W-:Y:S02]  /*36e0*/  IMAD R22, R19, UR4, R22 ;  /* 0x0000000413167c24 */ /* 0x000fe4000f8e0216 */
[----:B------:R-:W-:-:S02]  /*36f0*/  @P2 IMAD.MOV.U32 R12, RZ, RZ, R18 ;  /* 0x000000ffff0c2224 */ /* 0x000fc400078e0012 */
[--C-:B------:R-:W-:Y:S01]  /*3700*/  @P4 IMAD.MOV.U32 R10, RZ, RZ, R18.reuse ;  /* 0x000000ffff0a4224 */ /* 0x100fe200078e0012 */
[----:B------:R-:W-:Y:S01]  /*3710*/  @P5 MOV R10, R22 ;  /* 0x00000016000a5202 */ /* 0x000fe20000000f00 */
[--C-:B------:R-:W-:Y:S01]  /*3720*/  @P0 IMAD.MOV.U32 R3, RZ, RZ, R18.reuse ;  /* 0x000000ffff030224 */ /* 0x100fe200078e0012 */
[----:B------:R-:W-:Y:S01]  /*3730*/  ISETP.EQ.AND P0, PT, R17, RZ, PT ;  /* 0x000000ff1100720c */ /* 0x000fe20003f02270 */
[--C-:B------:R-:W-:Y:S02]  /*3740*/  @P5 IMAD.MOV.U32 R2, RZ, RZ, R18.reuse ;  /* 0x000000ffff025224 */ /* 0x100fe400078e0012 */
[----:B------:R-:W-:Y:S02]  /*3750*/  @P6 IMAD.MOV.U32 R20, RZ, RZ, R18 ;  /* 0x000000ffff146224 */ /* 0x000fe400078e0012 */
[--C-:B------:R-:W-:Y:S02]  /*3760*/  @P4 IMAD.MOV.U32 R15, RZ, RZ, R22.reuse ;  /* 0x000000ffff0f4224 */ /* 0x100fe400078e0016 */
[----:B------:R-:W-:-:S02]  /*3770*/  @P6 IMAD.MOV.U32 R2, RZ, RZ, R22 ;  /* 0x000000ffff026224 */ /* 0x000fc400078e0016 */
[----:B------:R-:W-:Y:S01]  /*3780*/  IMAD R5, R22, UR5, R5 ;  /* 0x0000000516057c24 */ /* 0x000fe2000f8e0205 */
[----:B------:R-:W-:-:S03]  /*3790*/  USHF.L.U32 UR5, UR5, 0x1, URZ ;  /* 0x0000000105057899 */ /* 0x000fc600080006ff */
[----:B------:R-:W-:Y:S01]  /*37a0*/  @P0 MOV R4, R18 ;  /* 0x0000001200040202 */ /* 0x000fe20000000f00 */
[--C-:B------:R-:W-:Y:S01]  /*37b0*/  @P0 IMAD.MOV.U32 R3, RZ, RZ, R22.reuse ;  /* 0x000000ffff030224 */ /* 0x100fe200078e0016 */
[C---:B------:R-:W-:Y:S01]  /*37c0*/  ISETP.EQ.AND P0, PT, R17.reuse, 0x8, PT ;  /* 0x000000081100780c */ /* 0x040fe20003f02270 */
[----:B------:R-:W-:Y:S01]  /*37d0*/  @P1 IMAD.MOV.U32 R4, RZ, RZ, R22 ;  /* 0x000000ffff041224 */ /* 0x000fe200078e0016 */
[----:B------:R-:W-:-:S11]  /*37e0*/  ISETP.EQ.AND P1, PT, R17, 0x10, PT ;  /* 0x000000101100780c */ /* 0x000fd60003f22270 */
[-C--:B------:R-:W-:Y:S01]  /*37f0*/  @P0 MOV R6, R18.reuse ;  /* 0x0000001200060202 */ /* 0x080fe20000000f00 */
[--C-:B------:R-:W-:Y:S01]  /*3800*/  @P0 IMAD.MOV.U32 R11, RZ, RZ, R22.reuse ;  /* 0x000000ffff0b0224 */ /* 0x100fe200078e0016 */
[----:B------:R-:W-:Y:S01]  /*3810*/  ISETP.EQ.AND P0, PT, R17, 0x14, PT ;  /* 0x000000141100780c */ /* 0x000fe20003f02270 */
[--C-:B------:R-:W-:Y:S01]  /*3820*/  @P2 IMAD.MOV.U32 R6, RZ, RZ, R22.reuse ;  /* 0x000000ffff062224 */ /* 0x100fe200078e0016 */
[----:B------:R-:W-:Y:S01]  /*3830*/  @P1 MOV R7, R18 ;  /* 0x0000001200071202 */ /* 0x000fe20000000f00 */
[----:B------:R-:W-:Y:S01]  /*3840*/  @P1 IMAD.MOV.U32 R12, RZ, RZ, R22 ;  /* 0x000000ffff0c1224 */ /* 0x000fe200078e0016 */
[----:B------:R-:W-:Y:S02]  /*3850*/  ISETP.NE.AND P2, PT, R28, RZ, PT ;  /* 0x000000ff1c00720c */ /* 0x000fe40003f45270 */
[----:B------:R-:W-:-:S07]  /*3860*/  ISETP.NE.AND P1, PT, R27, RZ, PT ;  /* 0x000000ff1b00720c */ /* 0x000fce0003f25270 */
[----:B------:R-:W-:Y:S02]  /*3870*/  @P0 IMAD.MOV.U32 R13, RZ, RZ, R18 ;  /* 0x000000ffff0d0224 */ /* 0x000fe400078e0012 */
[----:B------:R-:W-:Y:S01]  /*3880*/  @P0 IMAD.MOV.U32 R7, RZ, RZ, R22 ;  /* 0x000000ffff070224 */ /* 0x000fe200078e0016 */
[----:B------:R-:W-:Y:S01]  /*3890*/  ISETP.NE.AND P0, PT, R26, RZ, PT ;  /* 0x000000ff1a00720c */ /* 0x000fe20003f05270 */
[--C-:B------:R-:W-:Y:S02]  /*38a0*/  @P2 IMAD.MOV.U32 R9, RZ, RZ, R18.reuse ;  /* 0x000000ffff092224 */ /* 0x100fe400078e0012 */
[----:B------:R-:W-:Y:S02]  /*38b0*/  @P1 IMAD.MOV.U32 R14, RZ, RZ, R18 ;  /* 0x000000ffff0e1224 */ /* 0x000fe400078e0012 */
[--C-:B------:R-:W-:Y:S02]  /*38c0*/  @P2 IMAD.MOV.U32 R14, RZ, RZ, R22.reuse ;  /* 0x000000ffff0e2224 */ /* 0x100fe400078e0016 */
[----:B------:R-:W-:-:S06]  /*38d0*/  @P3 IMAD.MOV.U32 R9, RZ, RZ, R22 ;  /* 0x000000ffff093224 */ /* 0x000fcc00078e0016 */
[----:B------:R-:W-:Y:S01]  /*38e0*/  @P0 MOV R8, R18 ;  /* 0x0000001200080202 */ /* 0x000fe20000000f00 */
[----:B------:R-:W-:Y:S01]  /*38f0*/  @P0 IMAD.MOV.U32 R13, RZ, RZ, R22 ;  /* 0x000000ffff0d0224 */ /* 0x000fe200078e0016 */
[----:B------:R-:W-:Y:S02]  /*3900*/  ISETP.EQ.AND P0, PT, R17, 0x34, PT ;  /* 0x000000341100780c */ /* 0x000fe40003f02270 */
[----:B------:R-:W-:-:S11]  /*3910*/  @P1 MOV R8, R22 ;  /* 0x0000001600081202 */ /* 0x000fd60000000f00 */
[----:B------:R-:W-:-:S07]  /*3920*/  @P0 IMAD.MOV.U32 R20, RZ, RZ, R22 ;  /* 0x000000ffff140224 */ /* 0x000fce00078e0016 */
.L_x_1:
[----:B------:R-:W0:Y:S01]  /*3930*/  LDCU UR6, c[0x0][0x3a4] ;  /* 0x00007480ff0677ac */ /* 0x000e220008000800 */
[----:B------:R-:W1:Y:S01]  /*3940*/  LDCU UR8, c[0x0][0x3a8] ;  /* 0x00007500ff0877ac */ /* 0x000e620008000800 */
[----:B0-----:R-:W-:Y:S02]  /*3950*/  UISETP.GE.AND UP0, UPT, UR6, 0x1, UPT ;  /* 0x000000010600788c */ /* 0x001fe4000bf06270 */
[----:B-1----:R-:W-:-:S07]  /*3960*/  UIADD3 UR7, UPT, UPT, UR8, UR6, URZ ;  /* 0x0000000608077290 */ /* 0x002fce000fffe0ff */
[----:B------:R-:W-:Y:S05]  /*3970*/  BRA.U !UP0, `(.L_x_6) ;  /* 0x0000003908507547 */ /* 0x000fea000b800000 */
[----:B------:R-:W-:Y:S02]  /*3980*/  HFMA2 R18, -RZ, RZ, 0, 5.9604644775390625e-08 ;  /* 0x00000001ff127431 */ /* 0x000fe400000001ff */
[----:B------:R-:W-:-:S05]  /*3990*/  IMAD.U32 R17, RZ, RZ, UR8 ;  /* 0x00000008ff117e24 */ /* 0x000fca000f8e00ff */
[----:B------:R-:W-:-:S04]  /*39a0*/  VIADDMNMX R17, R17, R18, UR7, !PT ;  /* 0x0000000711117e46 */ /* 0x000fc8000f800112 */
[----:B------:R-:W-:-:S13]  /*39b0*/  R2UR UR6, R17 ;  /* 0x00000000110672ca */ /* 0x000fda00000e0000 */
[----:B------:R-:W-:Y:S02]  /*39c0*/  UIADD3 UR9, UPT, UPT, -UR6, UR8, URZ ;  /* 0x0000000806097290 */ /* 0x000fe4000fffe1ff */
[----:B------:R-:W-:Y:S02]  /*39d0*/  UIADD3 UR8, UPT, UPT, UR6, -UR8, URZ ;  /* 0x8000000806087290 */ /* 0x000fe4000fffe0ff */
[----:B------:R-:W-:Y:S01]  /*39e0*/  UISETP.GT.U32.AND UP0, UPT, UR9, -0x8, UPT ;  /* 0xfffffff80900788c */ /* 0x000fe2000bf04070 */
[----:B------:R-:W-:-:S08]  /*39f0*/  UMOV UR6, UR5 ;  /* 0x0000000500067c82 */ /* 0x000fd00008000000 */
[----:B------:R-:W-:Y:S05]  /*3a00*/  BRA.U UP0, `(.L_x_7) ;  /* 0x00000019001c7547 */ /* 0x000fea000b800000 */
[----:B------:R-:W-:Y:S01]  /*3a10*/  ULOP3.LUT UR5, UR8, 0xfffffff8, URZ, 0xc0, !UPT ;  /* 0xfffffff808057892 */ /* 0x000fe2000f8ec0ff */
[----:B------:R-:W-:-:S03]  /*3a20*/  UMOV UR6, UR4 ;  /* 0x0000000400067c82 */ /* 0x000fc60008000000 */
[----:B------:R-:W-:-:S12]  /*3a30*/  UIADD3 UR5, UPT, UPT, -UR5, URZ, URZ ;  /* 0x000000ff05057290 */ /* 0x000fd8000fffe1ff */
.L_x_8:
[----:B------:R-:W-:Y:S01]  /*3a40*/  USHF.R.S32.HI UR4, URZ, 0x1f, UR6 ;  /* 0x0000001fff047899 */ /* 0x000fe20008011406 */
[----:B------:R-:W-:Y:S01]  /*3a50*/  IMAD.MOV.U32 R17, RZ, RZ, 0x10 ;  /* 0x00000010ff117424 */ /* 0x000fe200078e00ff */
[----:B------:R-:W-:-:S03]  /*3a60*/  UIADD3 UR5, UPT, UPT, UR5, 0x8, URZ ;  /* 0x0000000805057890 */ /* 0x000fc6000fffe0ff */
[C---:B------:R-:W-:Y:S01]  /*3a70*/  IMAD R17, R16.reuse, 0x4, R17 ;  /* 0x0000000410117824 */ /* 0x040fe200078e0211 */
[----:B------:R-:W-:Y:S01]  /*3a80*/  UISETP.NE.AND UP0, UPT, UR5, URZ, UPT ;  /* 0x000000ff0500728c */ /* 0x000fe2000bf05270 */
[----:B------:R-:W-:Y:S02]  /*3a90*/  IMAD.U32 R28, RZ, RZ, UR4 ;  /* 0x00000004ff1c7e24 */ /* 0x000fe4000f8e00ff */
[----:B------:R-:W-:Y:S01]  /*3aa0*/  VIADD R16, R16, 0x8 ;  /* 0x0000000810107836 */ /* 0x000fe20000000000 */
[C---:B------:R-:W-:Y:S02]  /*3ab0*/  ISETP.EQ.AND P6, PT, R17.reuse, 0x10, PT ;  /* 0x000000101100780c */ /* 0x040fe40003fc2270 */
[----:B------:R-:W-:Y:S02]  /*3ac0*/  LEA.HI R28, R28, UR6, RZ, 0x4 ;  /* 0x000000061c1c7c11 */ /* 0x000fe4000f8f20ff */
[----:B------:R-:W-:Y:S02]  /*3ad0*/  ISETP.EQ.AND P5, PT, R17, 0x14, PT ;  /* 0x000000141100780c */ /* 0x000fe40003fa2270 */
[----:B------:R-:W-:-:S02]  /*3ae0*/  SHF.R.S32.HI R28, RZ, 0x4, R28 ;  /* 0x00000004ff1c7819 */ /* 0x000fc4000001141c */
[C---:B------:R-:W-:Y:S02]  /*3af0*/  ISETP.EQ.AND P4, PT, R17.reuse, 0x18, PT ;  /* 0x000000181100780c */ /* 0x040fe40003f82270 */
[----:B------:R-:W-:Y:S02]  /*3b00*/  IABS R29, R28 ;  /* 0x0000001c001d7213 */ /* 0x000fe40000000000 */
[C---:B------:R-:W-:Y:S01]  /*3b10*/  ISETP.EQ.AND P3, PT, R17.reuse, 0x1c, PT ;  /* 0x0000001c1100780c */ /* 0x040fe20003f62270 */
[----:B------:R-:W-:Y:S01]  /*3b20*/  @P6 IMAD.MOV.U32 R27, RZ, RZ, R3 ;  /* 0x000000ffff1b6224 */ /* 0x000fe200078e0003 */
[----:B------:R-:W0:Y:S01]  /*3b30*/  I2F.RP R21, R29 ;  /* 0x0000001d00157306 */ /* 0x000e220000209400 */
[C---:B------:R-:W-:Y:S02]  /*3b40*/  ISETP.EQ.AND P2, PT, R17.reuse, 0x20, PT ;  /* 0x000000201100780c */ /* 0x040fe40003f42270 */
[C---:B------:R-:W-:Y:S02]  /*3b50*/  ISETP.EQ.AND P1, PT, R17.reuse, 0x24, PT ;  /* 0x000000241100780c */ /* 0x040fe40003f22270 */
[----:B------:R-:W-:-:S02]  /*3b60*/  ISETP.EQ.AND P0, PT, R17, 0x28, PT ;  /* 0x000000281100780c */ /* 0x000fc40003f02270 */
[----:B------:R-:W-:Y:S01]  /*3b70*/  @P5 MOV R27, R4 ;  /* 0x00000004001b5202 */ /* 0x000fe20000000f00 */
[----:B------:R-:W-:Y:S01]  /*3b80*/  @P4 IMAD.MOV.U32 R27, RZ, RZ, R11 ;  /* 0x000000ffff1b4224 */ /* 0x000fe200078e000b */
[----:B------:R-:W-:Y:S02]  /*3b90*/  P2R R32, PR, RZ, 0x40 ;  /* 0x00000040ff207803 */ /* 0x000fe40000000000 */
[----:B------:R-:W-:Y:S01]  /*3ba0*/  @P3 IMAD.MOV.U32 R27, RZ, RZ, R6 ;  /* 0x000000ffff1b3224 */ /* 0x000fe200078e0006 */
[----:B------:R-:W-:Y:S02]  /*3bb0*/  P2R R26, PR, RZ, 0x1 ;  /* 0x00000001ff1a7803 */ /* 0x000fe40000000000 */
[----:B------:R-:W-:Y:S01]  /*3bc0*/  @P2 MOV R27, R12 ;  /* 0x0000000c001b2202 */ /* 0x000fe20000000f00 */
[----:B0-----:R-:W0:Y:S01]  /*3bd0*/  MUFU.RCP R21, R21 ;  /* 0x0000001500157308 */ /* 0x001e220000001000 */
[----:B------:R-:W-:Y:S01]  /*3be0*/  @P1 IMAD.MOV.U32 R27, RZ, RZ, R7 ;  /* 0x000000ffff1b1224 */ /* 0x000fe200078e0007 */
[----:B------:R-:W-:Y:S01]  /*3bf0*/  ISETP.EQ.AND P6, PT, R17, 0x2c, PT ;  /* 0x0000002c1100780c */ /* 0x000fe20003fc2270 */
[----:B------:R-:W-:Y:S01]  /*3c00*/  @P0 IMAD.MOV.U32 R27, RZ, RZ, R13 ;  /* 0x000000ffff1b0224 */ /* 0x000fe200078e000d */
[----:B------:R-:W-:-:S02]  /*3c10*/  P2R R25, PR, RZ, 0x2 ;  /* 0x00000002ff197803 */ /* 0x000fc40000000000 */
[C---:B------:R-:W-:Y:S02]  /*3c20*/  ISETP.EQ.AND P0, PT, R17.reuse, 0x30, PT ;  /* 0x000000301100780c */ /* 0x040fe40003f02270 */
[----:B------:R-:W-:Y:S02]  /*3c30*/  P2R R24, PR, RZ, 0x4 ;  /* 0x00000004ff187803 */ /* 0x000fe40000000000 */
[C---:B------:R-:W-:Y:S02]  /*3c40*/  ISETP.EQ.AND P1, PT, R17.reuse, 0x34, PT ;  /* 0x000000341100780c */ /* 0x040fe40003f22270 */
[----:B------:R-:W-:Y:S02]  /*3c50*/  P2R R23, PR, RZ, 0x8 ;  /* 0x00000008ff177803 */ /* 0x000fe40000000000 */
[C---:B------:R-:W-:Y:S02]  /*3c60*/  ISETP.EQ.AND P2, PT, R17.reuse, 0x38, PT ;  /* 0x000000381100780c */ /* 0x040fe40003f42270 */
[----:B------:R-:W-:Y:S01]  /*3c70*/  ISETP.EQ.AND P3, PT, R17, 0x3c, PT ;  /* 0x0000003c1100780c */ /* 0x000fe20003f62270 */
[----:B0-----:R-:W-:Y:S01]  /*3c80*/  VIADD R18, R21, 0xffffffe ;  /* 0x0ffffffe15127836 */ /* 0x001fe20000000000 */
[----:B------:R-:W-:-:S02]  /*3c90*/  P2R R21, PR, RZ, 0x10 ;  /* 0x00000010ff157803 */ /* 0x000fc40000000000 */
[----:B------:R-:W-:Y:S01]  /*3ca0*/  P2R R22, PR, RZ, 0x20 ;  /* 0x00000020ff167803 */ /* 0x000fe20000000000 */
[----:B------:R0:W1:Y:S01]  /*3cb0*/  F2I.FTZ.U32.TRUNC.NTZ R19, R18 ;  /* 0x0000001200137305 */ /* 0x000062000021f000 */
[C---:B------:R-:W-:Y:S02]  /*3cc0*/  ISETP.EQ.AND P4, PT, R17.reuse, 0x40, PT ;  /* 0x000000401100780c */ /* 0x040fe40003f82270 */
[----:B------:R-:W-:Y:S02]  /*3cd0*/  ISETP.EQ.AND P5, PT, R17, 0x44, PT ;  /* 0x000000441100780c */ /* 0x000fe40003fa2270 */
[----:B------:R-:W-:Y:S01]  /*3ce0*/  @P6 MOV R27, R8 ;  /* 0x00000008001b6202 */ /* 0x000fe20000000f00 */
[----:B------:R-:W-:Y:S02]  /*3cf0*/  @P0 IMAD.MOV.U32 R27, RZ, RZ, R14 ;  /* 0x000000ffff1b0224 */ /* 0x000fe400078e000e */
[----:B------:R-:W-:Y:S02]  /*3d00*/  @P1 IMAD.MOV.U32 R27, RZ, RZ, R9 ;  /* 0x000000ffff1b1224 */ /* 0x000fe400078e0009 */
[----:B------:R-:W-:Y:S01]  /*3d10*/  @P2 IMAD.MOV.U32 R27, RZ, RZ, R15 ;  /* 0x000000ffff1b2224 */ /* 0x000fe200078e000f */
[----:B------:R-:W-:Y:S01]  /*3d20*/  @P3 MOV R27, R10 ;  /* 0x0000000a001b3202 */ /* 0x000fe20000000f00 */
[----:B0-----:R-:W-:-:S02]  /*3d30*/  IMAD.MOV.U32 R18, RZ, RZ, RZ ;  /* 0x000000ffff127224 */ /* 0x001fc400078e00ff */
[----:B------:R-:W-:Y:S02]  /*3d40*/  @P4 IMAD.MOV.U32 R27, RZ, RZ, R2 ;  /* 0x000000ffff1b4224 */ /* 0x000fe400078e0002 */
[----:B-1----:R-:W-:Y:S02]  /*3d50*/  IMAD.MOV R30, RZ, RZ, -R19 ;  /* 0x000000ffff1e7224 */ /* 0x002fe400078e0a13 */
[----:B------:R-:W-:Y:S02]  /*3d60*/  @P5 IMAD.MOV.U32 R27, RZ, RZ, R20 ;  /* 0x000000ffff1b5224 */ /* 0x000fe400078e0014 */
[----:B------:R-:W-:Y:S01]  /*3d70*/  IMAD R31, R30, R29, RZ ;  /* 0x0000001d1e1f7224 */ /* 0x000fe200078e02ff */
[----:B------:R-:W-:-:S03]  /*3d80*/  IABS R30, R28 ;  /* 0x0000001c001e7213 */ /* 0x000fc60000000000 */
[----:B------:R-:W-:Y:S01]  /*3d90*/  IMAD.HI.U32 R18, R19, R31, R18 ;  /* 0x0000001f13127227 */ /* 0x000fe200078e0012 */
[----:B------:R-:W-:Y:S02]  /*3da0*/  IABS R19, R27 ;  /* 0x0000001b00137213 */ /* 0x000fe40000000000 */
[----:B------:R-:W-:-:S03]  /*3db0*/  IADD3 R31, PT, PT, RZ, -R30, RZ ;  /* 0x8000001eff1f7210 */ /* 0x000fc60007ffe0ff */
[----:B------:R-:W-:-:S04]  /*3dc0*/  IMAD.HI.U32 R30, R18, R19, RZ ;  /* 0x00000013121e7227 */ /* 0x000fc800078e00ff */
[----:B------:R-:W-:Y:S02]  /*3dd0*/  IMAD R18, R30, R31, R19 ;  /* 0x0000001f1e127224 */ /* 0x000fe400078e0213 */
[----:B------:R-:W-:-:S03]  /*3de0*/  IMAD.U32 R31, RZ, RZ, UR4 ;  /* 0x00000004ff1f7e24 */ /* 0x000fc6000f8e00ff */
[----:B------:R-:W-:Y:S02]  /*3df0*/  ISETP.GT.U32.AND P6, PT, R29, R18, PT ;  /* 0x000000121d00720c */ /* 0x000fe40003fc4070 */
[----:B------:R-:W-:-:S04]  /*3e00*/  LEA.HI R31, R31, UR6, RZ, 0x8 ;  /* 0x000000061f1f7c11 */ /* 0x000fc8000f8f40ff */
[----:B------:R-:W-:-:S07]  /*3e10*/  SHF.R.S32.HI R31, RZ, 0x8, R31 ;  /* 0x00000008ff1f7819 */ /* 0x000fce000001141f */
[----:B------:R-:W-:Y:S02]  /*3e20*/  @!P6 IMAD.IADD R18, R18, 0x1, -R29 ;  /* 0x000000011212e824 */ /* 0x000fe400078e0a1d */
[----:B------:R-:W-:-:S03]  /*3e30*/  @!P6 VIADD R30, R30, 0x1 ;  /* 0x000000011e1ee836 */ /* 0x000fc60000000000 */
[----:B------:R-:W-:Y:S02]  /*3e40*/  ISETP.GE.U32.AND P6, PT, R18, R29, PT ;  /* 0x0000001d1200720c */ /* 0x000fe40003fc6070 */
[----:B------:R-:W-:Y:S02]  /*3e50*/  IABS R29, R31 ;  /* 0x0000001f001d7213 */ /* 0x000fe40000000000 */
[----:B------:R-:W-:Y:S02]  /*3e60*/  LOP3.LUT R18, R27, R28, RZ, 0x3c, !PT ;  /* 0x0000001c1b127212 */ /* 0x000fe400078e3cff */
[----:B------:R-:W0:Y:S07]  /*3e70*/  I2F.RP R33, R29 ;  /* 0x0000001d00217306 */ /* 0x000e2e0000209400 */
[----:B------:R-:W-:Y:S01]  /*3e80*/  @P6 VIADD R30, R30, 0x1 ;  /* 0x000000011e1e6836 */ /* 0x000fe20000000000 */
[----:B------:R-:W-:Y:S01]  /*3e90*/  ISETP.GE.AND P6, PT, R18, RZ, PT ;  /* 0x000000ff1200720c */ /* 0x000fe20003fc6270 */
[----:B0-----:R-:W0:-:S12]  /*3ea0*/  MUFU.RCP R33, R33 ;  /* 0x0000002100217308 */ /* 0x001e180000001000 */
[----:B------:R-:W-:Y:S02]  /*3eb0*/  @!P6 IADD3 R30, PT, PT, -R30, RZ, RZ ;  /* 0x000000ff1e1ee210 */ /* 0x000fe40007ffe1ff */
[----:B------:R-:W-:Y:S01]  /*3ec0*/  ISETP.NE.AND P6, PT, R28, RZ, PT ;  /* 0x000000ff1c00720c */ /* 0x000fe20003fc5270 */
[----:B0-----:R-:W-:-:S04]  /*3ed0*/  VIADD R18, R33, 0xffffffe ;  /* 0x0ffffffe21127836 */ /* 0x001fc80000000000 */
[----:B------:R0:W1:Y:S08]  /*3ee0*/  F2I.FTZ.U32.TRUNC.NTZ R19, R18 ;  /* 0x0000001200137305 */ /* 0x000070000021f000 */
[----:B------:R-:W-:Y:S01]  /*3ef0*/  @!P6 LOP3.LUT R30, RZ, R28, RZ, 0x33, !PT ;  /* 0x0000001cff1ee212 */ /* 0x000fe200078e33ff */
[----:B0-----:R-:W-:Y:S02]  /*3f00*/  HFMA2 R18, -RZ, RZ, 0, 0 ;  /* 0x00000000ff127431 */ /* 0x001fe400000001ff */
        /* <DEDUP_REMOVED lines=19> */
[-C--:B------:R-:W-:Y:S01]  /*4040*/  @P5 MOV R20, R28.reuse ;  /* 0x0000001c00145202 */ /* 0x080fe20000000f00 */
[--C-:B------:R-:W-:Y:S01]  /*4050*/  @P2 IMAD.MOV.U32 R15, RZ, RZ, R28.reuse ;  /* 0x000000ffff0f2224 */ /* 0x100fe200078e001c */
[----:B------:R-:W-:Y:S01]  /*4060*/  @P3 MOV R10, R28 ;  /* 0x0000001c000a3202 */ /* 0x000fe20000000f00 */
[----:B------:R-:W-:Y:S01]  /*4070*/  @!P6 IMAD.MOV R29, RZ, RZ, -R29 ;  /* 0x000000ffff1de224 */ /* 0x000fe200078e0a1d */
[----:B------:R-:W-:Y:S01]  /*4080*/  ISETP.NE.AND P6, PT, R31, RZ, PT ;  /* 0x000000ff1f00720c */ /* 0x000fe20003fc5270 */
[--C-:B------:R-:W-:Y:S01]  /*4090*/  @P1 IMAD.MOV.U32 R9, RZ, RZ, R28.reuse ;  /* 0x000000ffff091224 */ /* 0x100fe200078e001c */
[----:B------:R-:W-:Y:S01]  /*40a0*/  ISETP.EQ.AND P5, PT, R17, -0xc, PT ;  /* 0xfffffff41100780c */ /* 0x000fe20003fa2270 */
[----:B------:R-:W-:-:S10]  /*40b0*/  @P0 IMAD.MOV.U32 R14, RZ, RZ, R28 ;  /* 0x000000ffff0e0224 */ /* 0x000fd400078e001c */
[----:B------:R-:W-:Y:S02]  /*40c0*/  @!P6 LOP3.LUT R29, RZ, R31, RZ, 0x33, !PT ;  /* 0x0000001fff1de212 */ /* 0x000fe400078e33ff */
[----:B------:R-:W-:-:S03]  /*40d0*/  ISETP.NE.AND P6, PT, R32, RZ, PT ;  /* 0x000000ff2000720c */ /* 0x000fc60003fc5270 */
[----:B------:R-:W-:-:S04]  /*40e0*/  IMAD.MOV R27, RZ, RZ, -R29 ;  /* 0x000000ffff1b7224 */ /* 0x000fc800078e0a1d */
[----:B------:R-:W-:Y:S01]  /*40f0*/  IMAD R27, R31, R27, R30 ;  /* 0x0000001b1f1b7224 */ /* 0x000fe200078e021e */
[----:B------:R-:W-:-:S03]  /*4100*/  MOV R30, UR4 ;  /* 0x00000004001e7c02 */ /* 0x000fc60008000f00 */
[--C-:B------:R-:W-:Y:S01]  /*4110*/  @P4 IMAD.MOV.U32 R20, RZ, RZ, R27.reuse ;  /* 0x000000ffff144224 */ /* 0x100fe200078e001b */
[----:B------:R-:W-:Y:S01]  /*4120*/  LEA.HI R30, R30, UR6, RZ, 0xc ;  /* 0x000000061e1e7c11 */ /* 0x000fe2000f8f60ff */
[--C-:B------:R-:W-:Y:S01]  /*4130*/  @P3 IMAD.MOV.U32 R2, RZ, RZ, R27.reuse ;  /* 0x000000ffff023224 */ /* 0x100fe200078e001b */
[----:B------:R-:W-:Y:S01]  /*4140*/  @P0 MOV R9, R27 ;  /* 0x0000001b00090202 */ /* 0x000fe20000000f00 */
[--C-:B------:R-:W-:Y:S01]  /*4150*/  @P2 IMAD.MOV.U32 R10, RZ, RZ, R27.reuse ;  /* 0x000000ffff0a2224 */ /* 0x100fe200078e001b */
[----:B------:R-:W-:Y:S01]  /*4160*/  SHF.R.S32.HI R30, RZ, 0xc, R30 ;  /* 0x0000000cff1e7819 */ /* 0x000fe2000001141e */
[----:B------:R-:W-:Y:S02]  /*4170*/  @P1 IMAD.MOV.U32 R15, RZ, RZ, R27 ;  /* 0x000000ffff0f1224 */ /* 0x000fe400078e001b */
[----:B------:R-:W-:Y:S01]  /*4180*/  @P6 IMAD.MOV.U32 R3, RZ, RZ, R28 ;  /* 0x000000ffff036224 */ /* 0x000fe200078e001c */
[----:B------:R-:W-:-:S04]  /*4190*/  IABS R31, R30 ;  /* 0x0000001e001f7213 */ /* 0x000fc80000000000 */
[----:B------:R-:W0:Y:S08]  /*41a0*/  I2F.RP R32, R31 ;  /* 0x0000001f00207306 */ /* 0x000e300000209400 */
[----:B0-----:R-:W0:Y:S02]  /*41b0*/  MUFU.RCP R32, R32 ;  /* 0x0000002000207308 */ /* 0x001e240000001000 */
[----:B0-----:R-:W-:-:S06]  /*41c0*/  VIADD R18, R32, 0xffffffe ;  /* 0x0ffffffe20127836 */ /* 0x001fcc0000000000 */
[----:B------:R0:W1:Y:S02]  /*41d0*/  F2I.FTZ.U32.TRUNC.NTZ R19, R18 ;  /* 0x0000001200137305 */ /* 0x000064000021f000 */
[----:B0-----:R-:W-:Y:S02]  /*41e0*/  IMAD.MOV.U32 R18, RZ, RZ, RZ ;  /* 0x000000ffff127224 */ /* 0x001fe400078e00ff */
[----:B-1----:R-:W-:-:S04]  /*41f0*/  IMAD.MOV R34, RZ, RZ, -R19 ;  /* 0x000000ffff227224 */ /* 0x002fc800078e0a13 */
        /* <DEDUP_REMOVED lines=24> */
[----:B------:R-:W-:-:S04]  /*4380*/  @!P4 LOP3.LUT R32, RZ, R30, RZ, 0x33, !PT ;  /* 0x0000001eff20c212 */ /* 0x000fc800078e33ff */
[----:B------:R-:W-:Y:S01]  /*4390*/  IABS R34, R32 ;  /* 0x0000002000227213 */ /* 0x000fe20000000000 */
[----:B0-----:R-:W-:Y:S02]  /*43a0*/  HFMA2 R18, -RZ, RZ, 0, 0 ;  /* 0x00000000ff127431 */ /* 0x001fe400000001ff */
[----:B-1----:R-:W-:-:S04]  /*43b0*/  IMAD.MOV R36, RZ, RZ, -R19 ;  /* 0x000000ffff247224 */ /* 0x002fc800078e0a13 */
[----:B------:R-:W-:-:S04]  /*43c0*/  IMAD R35, R36, R31, RZ ;  /* 0x0000001f24237224 */ /* 0x000fc800078e02ff */
[----:B------:R-:W-:Y:S01]  /*43d0*/  IMAD.HI.U32 R19, R19, R35, R18 ;  /* 0x0000002313137227 */ /* 0x000fe200078e0012 */
[----:B------:R-:W-:-:S05]  /*43e0*/  IABS R35, R33 ;  /* 0x0000002100237213 */ /* 0x000fca0000000000 */
[----:B------:R-:W-:Y:S02]  /*43f0*/  IMAD.MOV R35, RZ, RZ, -R35 ;  /* 0x000000ffff237224 */ /* 0x000fe400078e0a23 */
[----:B------:R-:W-:-:S04]  /*4400*/  IMAD.HI.U32 R19, R19, R34, RZ ;  /* 0x0000002213137227 */ /* 0x000fc800078e00ff */
[----:B------:R-:W-:Y:S01]  /*4410*/  IMAD R18, R19, R35, R34 ;  /* 0x0000002313127224 */ /* 0x000fe200078e0222 */
[----:B------:R-:W-:-:S04]  /*4420*/  MOV R34, UR4 ;  /* 0x0000000400227c02 */ /* 0x000fc80008000f00 */
[----:B------:R-:W-:Y:S02]  /*4430*/  ISETP.GT.U32.AND P4, PT, R31, R18, PT ;  /* 0x000000121f00720c */ /* 0x000fe40003f84070 */
[----:B------:R-:W-:-:S04]  /*4440*/  LEA.HI R34, R34, UR6, RZ, 0x14 ;  /* 0x0000000622227c11 */ /* 0x000fc8000f8fa0ff */
[----:B------:R-:W-:-:S07]  /*4450*/  SHF.R.S32.HI R34, RZ, 0x14, R34 ;  /* 0x00000014ff227819 */ /* 0x000fce0000011422 */
        /* <DEDUP_REMOVED lines=11> */
[----:B------:R-:W-:Y:S02]  /*4510*/  @P1 IMAD.MOV.U32 R10, RZ, RZ, R29 ;  /* 0x000000ffff0a1224 */ /* 0x000fe400078e001d */
[----:B------:R-:W-:Y:S01]  /*4520*/  @!P4 IMAD.MOV R31, RZ, RZ, -R31 ;  /* 0x000000ffff1fc224 */ /* 0x000fe200078e0a1f */
[----:B------:R-:W-:Y:S01]  /*4530*/  ISETP.NE.AND P4, PT, R33, RZ, PT ;  /* 0x000000ff2100720c */ /* 0x000fe20003f85270 */
[----:B------:R-:W-:-:S12]  /*4540*/  @P0 IMAD.MOV.U32 R15, RZ, RZ, R29 ;  /* 0x000000ffff0f0224 */ /* 0x000fd800078e001d */
[----:B------:R-:W-:Y:S02]  /*4550*/  @!P4 LOP3.LUT R31, RZ, R33, RZ, 0x33, !PT ;  /* 0x00000021ff1fc212 */ /* 0x000fe400078e33ff */
[----:B------:R-:W-:Y:S02]  /*4560*/  ISETP.EQ.AND P4, PT, R17, 0x8, PT ;  /* 0x000000081100780c */ /* 0x000fe40003f82270 */
[----:B------:R-:W-:Y:S01]  /*4570*/  IABS R36, R31 ;  /* 0x0000001f00247213 */ /* 0x000fe20000000000 */
[----:B------:R-:W-:-:S04]  /*4580*/  IMAD.MOV R30, RZ, RZ, -R31 ;  /* 0x000000ffff1e7224 */ /* 0x000fc800078e0a1f */
[----:B------:R-:W-:Y:S01]  /*4590*/  IMAD R30, R33, R30, R32 ;  /* 0x0000001e211e7224 */ /* 0x000fe200078e0220 */
[----:B------:R-:W-:-:S03]  /*45a0*/  IABS R32, R34 ;  /* 0x0000002200207213 */ /* 0x000fc60000000000 */
[--C-:B------:R-:W-:Y:S01]  /*45b0*/  @P2 IMAD.MOV.U32 R20, RZ, RZ, R30.reuse ;  /* 0x000000ffff142224 */ /* 0x100fe200078e001e */
[----:B------:R-:W0:Y:S01]  /*45c0*/  I2F.RP R33, R32 ;  /* 0x0000002000217306 */ /* 0x000e220000209400 */
[----:B------:R-:W-:Y:S01]  /*45d0*/  @P1 MOV R2, R30 ;  /* 0x0000001e00021202 */ /* 0x000fe20000000f00 */
[----:B------:R-:W-:-:S06]  /*45e0*/  @P0 IMAD.MOV.U32 R10, RZ, RZ, R30 ;  /* 0x000000ffff0a0224 */ /* 0x000fcc00078e001e */
[----:B0-----:R-:W0:Y:S02]  /*45f0*/  MUFU.RCP R33, R33 ;  /* 0x0000002100217308 */ /* 0x001e240000001000 */
[----:B0-----:R-:W-:-:S06]  /*4600*/  VIADD R18, R33, 0xffffffe ;  /* 0x0ffffffe21127836 */ /* 0x001fcc0000000000 */
[----:B------:R0:W1:Y:S02]  /*4610*/  F2I.FTZ.U32.TRUNC.NTZ R19, R18 ;  /* 0x0000001200137305 */ /* 0x000064000021f000 */
[----:B0-----:R-:W-:Y:S02]  /*4620*/  IMAD.MOV.U32 R18, RZ, RZ, RZ ;  /* 0x000000ffff127224 */ /* 0x001fe400078e00ff */
[----:B-1----:R-:W-:-:S04]  /*4630*/  IMAD.MOV R35, RZ, RZ, -R19 ;  /* 0x000000ffff237224 */ /* 0x002fc800078e0a13 */
[----:B------:R-:W-:-:S04]  /*4640*/  IMAD R35, R35, R32, RZ ;  /* 0x0000002023237224 */ /* 0x000fc800078e02ff */
[----:B------:R-:W-:Y:S01]  /*4650*/  IMAD.HI.U32 R19, R19, R35, R18 ;  /* 0x0000002313137227 */ /* 0x000fe200078e0012 */
[-C--:B------:R-:W-:Y:S02]  /*4660*/  IABS R35, R34.reuse ;  /* 0x0000002200237213 */ /* 0x080fe40000000000 */
[----:B------:R-:W-:Y:S02]  /*4670*/  LOP3.LUT R18, R31, R34, RZ, 0x3c, !PT ;  /* 0x000000221f127212 */ /* 0x000fe400078e3cff */
[----:B------:R-:W-:Y:S01]  /*4680*/  IADD3 R33, PT, PT, RZ, -R35, RZ ;  /* 0x80000023ff217210 */ /* 0x000fe20007ffe0ff */
[----:B------:R-:W-:-:S04]  /*4690*/  IMAD.HI.U32 R19, R19, R36, RZ ;  /* 0x0000002413137227 */ /* 0x000fc800078e00ff */
[----:B------:R-:W-:Y:S02]  /*46a0*/  IMAD R33, R19, R33, R36 ;  /* 0x0000002113217224 */ /* 0x000fe400078e0224 */
[----:B------:R-:W-:-:S03]  /*46b0*/  IMAD.U32 R35, RZ, RZ, UR4 ;  /* 0x00000004ff237e24 */ /* 0x000fc6000f8e00ff */
[----:B------:R-:W-:Y:S02]  /*46c0*/  ISETP.GT.U32.AND P3, PT, R32, R33, PT ;  /* 0x000000212000720c */ /* 0x000fe40003f64070 */
[----:B------:R-:W-:-:S04]  /*46d0*/  LEA.HI R35, R35, UR6, RZ, 0x18 ;  /* 0x0000000623237c11 */ /* 0x000fc8000f8fc0ff */
[----:B------:R-:W-:-:S04]  /*46e0*/  SHF.R.S32.HI R35, RZ, 0x18, R35 ;  /* 0x00000018ff237819 */ /* 0x000fc80000011423 */
[----:B------:R-:W-:-:S03]  /*46f0*/  IABS R36, R35 ;  /* 0x0000002300247213 */ /* 0x000fc60000000000 */
[----:B------:R-:W-:Y:S02]  /*4700*/  @!P3 IMAD.IADD R33, R33, 0x1, -R32 ;  /* 0x000000012121b824 */ /* 0x000fe400078e0a20 */
[----:B------:R-:W-:-:S03]  /*4710*/  @!P3 VIADD R19, R19, 0x1 ;  /* 0x000000011313b836 */ /* 0x000fc60000000000 */
[----:B------:R-:W-:Y:S02]  /*4720*/  ISETP.GE.U32.AND P3, PT, R33, R32, PT ;  /* 0x000000202100720c */ /* 0x000fe40003f66070 */
[----:B------:R-:W-:-:S11]  /*4730*/  IABS R33, R35 ;  /* 0x0000002300217213 */ /* 0x000fd60000000000 */
[----:B------:R-:W-:Y:S01]  /*4740*/  @P3 VIADD R19, R19, 0x1 ;  /* 0x0000000113133836 */ /* 0x000fe20000000000 */
[----:B------:R-:W-:-:S04]  /*4750*/  ISETP.GE.AND P3, PT, R18, RZ, PT ;  /* 0x000000ff1200720c */ /* 0x000fc80003f66270 */
[----:B------:R-:W-:-:S09]  /*4760*/  MOV R32, R19 ;  /* 0x0000001300207202 */ /* 0x000fd20000000f00 */
[----:B------:R-:W-:Y:S01]  /*4770*/  @!P3 IMAD.MOV R32, RZ, RZ, -R32 ;  /* 0x000000ffff20b224 */ /* 0x000fe200078e0a20 */
[----:B------:R-:W-:-:S13]  /*4780*/  ISETP.NE.AND P3, PT, R34, RZ, PT ;  /* 0x000000ff2200720c */ /* 0x000fda0003f65270 */
[----:B------:R-:W-:Y:S02]  /*4790*/  @!P3 LOP3.LUT R32, RZ, R34, RZ, 0x33, !PT ;  /* 0x00000022ff20b212 */ /* 0x000fe400078e33ff */
[----:B------:R-:W-:-:S03]  /*47a0*/  ISETP.EQ.AND P3, PT, R17, -0x4, PT ;  /* 0xfffffffc1100780c */ /* 0x000fc60003f62270 */
[----:B------:R-:W-:-:S04]  /*47b0*/  IMAD.MOV R18, RZ, RZ, -R32 ;  /* 0x000000ffff127224 */ /* 0x000fc800078e0a20 */
[----:B------:R-:W-:Y:S02]  /*47c0*/  IMAD R31, R34, R18, R31 ;  /* 0x00000012221f7224 */ /* 0x000fe400078e021f */
[----:B------:R-:W0:Y:S02]  /*47d0*/  I2F.RP R34, R33 ;  /* 0x0000002100227306 */ /* 0x000e240000209400 */
[--C-:B------:R-:W-:Y:S01]  /*47e0*/  @P1 IMAD.MOV.U32 R20, RZ, RZ, R31.reuse ;  /* 0x000000ffff141224 */ /* 0x100fe200078e001f */
[----:B------:R-:W-:Y:S01]  /*47f0*/  ISETP.EQ.AND P1, PT, R17, 0x4, PT ;  /* 0x000000041100780c */ /* 0x000fe20003f22270 */
[----:B------:R-:W-:-:S04]  /*4800*/  @P0 IMAD.MOV.U32 R2, RZ, RZ, R31 ;  /* 0x000000ffff020224 */ /* 0x000fc800078e001f */
[----:B0-----:R-:W0:Y:S02]  /*4810*/  MUFU.RCP R34, R34 ;  /* 0x0000002200227308 */ /* 0x001e240000001000 */
[----:B0-----:R-:W-:Y:S01]  /*4820*/  IADD3 R19, PT, PT, R34, 0xffffffe, RZ ;  /* 0x0ffffffe22137810 */ /* 0x001fe20007ffe0ff */
[----:B------:R-:W-:-:S05]  /*4830*/  IMAD.MOV R34, RZ, RZ, -R36 ;  /* 0x000000ffff227224 */ /* 0x000fca00078e0a24 */
[----:B------:R-:W0:Y:S02]  /*4840*/  F2I.FTZ.U32.TRUNC.NTZ R19, R19 ;  /* 0x0000001300137305 */ /* 0x000e24000021f000 */
[----:B0-----:R-:W-:-:S04]  /*4850*/  IMAD.MOV R18, RZ, RZ, -R19 ;  /* 0x000000ffff127224 */ /* 0x001fc800078e0a13 */
[----:B------:R-:W-:Y:S02]  /*4860*/  IMAD R37, R18, R33, RZ ;  /* 0x0000002112257224 */ /* 0x000fe400078e02ff */
[----:B------:R-:W-:-:S04]  /*4870*/  IMAD.MOV.U32 R18, RZ, RZ, RZ ;  /* 0x000000ffff127224 */ /* 0x000fc800078e00ff */
[----:B------:R-:W-:Y:S01]  /*4880*/  IMAD.HI.U32 R18, R19, R37, R18 ;  /* 0x0000002513127227 */ /* 0x000fe200078e0012 */
[----:B------:R-:W-:Y:S02]  /*4890*/  IABS R37, R32 ;  /* 0x0000002000257213 */ /* 0x000fe40000000000 */
[----:B------:R-:W-:-:S03]  /*48a0*/  LOP3.LUT R19, R32, R35, RZ, 0x3c, !PT ;  /* 0x0000002320137212 */ /* 0x000fc600078e3cff */
[----:B------:R-:W-:-:S04]  /*48b0*/  IMAD.HI.U32 R18, R18, R37, RZ ;  /* 0x0000002512127227 */ /* 0x000fc800078e00ff */
[----:B------:R-:W-:-:S05]  /*48c0*/  IMAD R34, R18, R34, R37 ;  /* 0x0000002212227224 */ /* 0x000fca00078e0225 */
[----:B------:R-:W-:-:S13]  /*48d0*/  ISETP.GT.U32.AND P2, PT, R33, R34, PT ;  /* 0x000000222100720c */ /* 0x000fda0003f44070 */
[----:B------:R-:W-:Y:S01]  /*48e0*/  @!P2 IADD3 R34, PT, PT, R34, -R33, RZ ;  /* 0x800000212222a210 */ /* 0x000fe20007ffe0ff */
[----:B------:R-:W-:-:S03]  /*48f0*/  @!P2 VIADD R18, R18, 0x1 ;  /* 0x000000011212a836 */ /* 0x000fc60000000000 */
[----:B------:R-:W-:Y:S01]  /*4900*/  ISETP.GE.U32.AND P2, PT, R34, R33, PT ;  /* 0x000000212200720c */ /* 0x000fe20003f46070 */
[----:B------:R-:W-:-:S05]  /*4910*/  IMAD.U32 R34, RZ, RZ, UR4 ;  /* 0x00000004ff227e24 */ /* 0x000fca000f8e00ff */
[----:B------:R-:W-:Y:S01]  /*4920*/  LEA.HI R34, R34, UR6, RZ, 0x1c ;  /* 0x0000000622227c11 */ /* 0x000fe2000f8fe0ff */
[----:B------:R-:W-:-:S03]  /*4930*/  UMOV UR6, URZ ;  /* 0x000000ff00067c82 */ /* 0x000fc60008000000 */
[----:B------:R-:W-:-:S03]  /*4940*/  SHF.R.S32.HI R34, RZ, 0x1c, R34 ;  /* 0x0000001cff227819 */ /* 0x000fc60000011422 */
[----:B------:R-:W-:Y:S01]  /*4950*/  @P2 VIADD R18, R18, 0x1 ;  /* 0x0000000112122836 */ /* 0x000fe20000000000 */
[----:B------:R-:W-:-:S03]  /*4960*/  ISETP.GE.AND P2, PT, R19, RZ, PT ;  /* 0x000000ff1300720c */ /* 0x000fc60003f46270 */
[----:B------:R-:W-:-:S10]  /*4970*/  IMAD.MOV.U32 R33, RZ, RZ, R18 ;  /* 0x000000ffff217224 */ /* 0x000fd400078e0012 */
[----:B------:R-:W-:Y:S02]  /*4980*/  @!P2 IADD3 R33, PT, PT, -R33, RZ, RZ ;  /* 0x000000ff2121a210 */ /* 0x000fe40007ffe1ff */
[----:B------:R-:W-:-:S13]  /*4990*/  ISETP.NE.AND P2, PT, R35, RZ, PT ;  /* 0x000000ff2300720c */ /* 0x000fda0003f45270 */
[----:B------:R-:W-:Y:S02]  /*49a0*/  @!P2 LOP3.LUT R33, RZ, R35, RZ, 0x33, !PT ;  /* 0x00000023ff21a212 */ /* 0x000fe400078e33ff */
[----:B------:R-:W-:-:S03]  /*49b0*/  ISETP.EQ.AND P2, PT, R17, RZ, PT ;  /* 0x000000ff1100720c */ /* 0x000fc60003f42270 */
[----:B------:R-:W-:-:S04]  /*49c0*/  IMAD.MOV R18, RZ, RZ, -R33 ;  /* 0x000000ffff127224 */ /* 0x000fc800078e0a21 */
[----:B------:R-:W-:Y:S01]  /*49d0*/  IMAD R32, R35, R18, R32 ;  /* 0x0000001223207224 */ /* 0x000fe200078e0220 */
[----:B------:R-:W-:-:S04]  /*49e0*/  IABS R35, R34 ;  /* 0x0000002200237213 */ /* 0x000fc80000000000 */
[----:B------:R-:W0:Y:S01]  /*49f0*/  I2F.RP R36, R35 ;  /* 0x0000002300247306 */ /* 0x000e220000209400 */
[----:B------:R-:W-:-:S07]  /*4a00*/  @P0 MOV R20, R32 ;  /* 0x0000002000140202 */ /* 0x000fce0000000f00 */
[----:B0-----:R-:W0:Y:S02]  /*4a10*/  MUFU.RCP R36, R36 ;  /* 0x0000002400247308 */ /* 0x001e240000001000 */
[----:B0-----:R-:W-:Y:S01]  /*4a20*/  VIADD R37, R36, 0xffffffe ;  /* 0x0ffffffe24257836 */ /* 0x001fe20000000000 */
[----:B------:R-:W-:-:S05]  /*4a30*/  IABS R36, R34 ;  /* 0x0000002200247213 */ /* 0x000fca0000000000 */
[----:B------:R-:W0:Y:S01]  /*4a40*/  F2I.FTZ.U32.TRUNC.NTZ R19, R37 ;  /* 0x0000002500137305 */ /* 0x000e22000021f000 */
[----:B------:R-:W-:Y:S02]  /*4a50*/  IMAD.MOV R36, RZ, RZ, -R36 ;  /* 0x000000ffff247224 */ /* 0x000fe400078e0a24 */
[----:B0-----:R-:W-:-:S04]  /*4a60*/  IMAD.MOV R18, RZ, RZ, -R19 ;  /* 0x000000ffff127224 */ /* 0x001fc800078e0a13 */
[----:B------:R-:W-:Y:S02]  /*4a70*/  IMAD R37, R18, R35, RZ ;  /* 0x0000002312257224 */ /* 0x000fe400078e02ff */
[----:B------:R-:W-:-:S05]  /*4a80*/  HFMA2 R18, -RZ, RZ, 0, 0 ;  /* 0x00000000ff127431 */ /* 0x000fca00000001ff */
[----:B------:R-:W-:Y:S01]  /*4a90*/  IMAD.HI.U32 R18, R19, R37, R18 ;  /* 0x0000002513127227 */ /* 0x000fe200078e0012 */
        /* <DEDUP_REMOVED lines=13> */
[----:B------:R-:W-:-:S03]  /*4b70*/  ISETP.EQ.AND P0, PT, R17, 0xc, PT ;  /* 0x0000000c1100780c */ /* 0x000fc60003f02270 */
[----:B------:R-:W-:-:S04]  /*4b80*/  IMAD.MOV R19, RZ, RZ, -R18 ;  /* 0x000000ffff137224 */ /* 0x000fc800078e0a12 */
[----:B------:R-:W-:Y:S01]  /*4b90*/  IMAD R33, R34, R19, R33 ;  /* 0x0000001322217224 */ /* 0x000fe200078e0221 */
[----:B------:R-:W-:-:S05]  /*4ba0*/  P2R R19, PR, RZ, 0x4 ;  /* 0x00000004ff137803 */ /* 0x000fca0000000000 */
[----:B------:R-:W-:Y:S01]  /*4bb0*/  @P0 IMAD.MOV.U32 R3, RZ, RZ, R27 ;  /* 0x000000ffff030224 */ /* 0x000fe200078e001b */
[----:B------:R-:W-:Y:S01]  /*4bc0*/  @P4 MOV R3, R29 ;  /* 0x0000001d00034202 */ /* 0x000fe20000000f00 */
[----:B------:R-:W-:Y:S02]  /*4bd0*/  @P1 IMAD.MOV.U32 R3, RZ, RZ, R30 ;  /* 0x000000ffff031224 */ /* 0x000fe400078e001e */
[----:B------:R-:W-:Y:S02]  /*4be0*/  @P2 IMAD.MOV.U32 R3, RZ, RZ, R31 ;  /* 0x000000ffff032224 */ /* 0x000fe400078e001f */
[----:B------:R-:W-:Y:S01]  /*4bf0*/  @P3 IMAD.MOV.U32 R3, RZ, RZ, R32 ;  /* 0x000000ffff033224 */ /* 0x000fe200078e0020 */
[----:B------:R-:W-:Y:S02]  /*4c00*/  @P5 MOV R3, R18 ;  /* 0x0000001200035202 */ /* 0x000fe40000000f00 */
[----:B------:R-:W-:-:S13]  /*4c10*/  ISETP.NE.AND P5, PT, R22, RZ, PT ;  /* 0x000000ff1600720c */ /* 0x000fda0003fa5270 */
[----:B------:R-:W-:Y:S02]  /*4c20*/  @P5 IMAD.MOV.U32 R4, RZ, RZ, R28 ;  /* 0x000000ffff045224 */ /* 0x000fe400078e001c */
[----:B------:R-:W-:Y:S01]  /*4c30*/  @P6 IMAD.MOV.U32 R4, RZ, RZ, R27 ;  /* 0x000000ffff046224 */ /* 0x000fe200078e001b */
[----:B------:R-:W-:Y:S01]  /*4c40*/  @P0 MOV R4, R29 ;  /* 0x0000001d00040202 */ /* 0x000fe20000000f00 */
[----:B------:R-:W-:Y:S01]  /*4c50*/  @P4 IMAD.MOV.U32 R4, RZ, RZ, R30 ;  /* 0x000000ffff044224 */ /* 0x000fe200078e001e */
[----:B------:R-:W-:Y:S01]  /*4c60*/  ISETP.NE.AND P4, PT, R21, RZ, PT ;  /* 0x000000ff1500720c */ /* 0x000fe20003f85270 */
[----:B------:R-:W-:Y:S01]  /*4c70*/  @P1 IMAD.MOV.U32 R4, RZ, RZ, R31 ;  /* 0x000000ffff041224 */ /* 0x000fe200078e001f */
[----:B------:R-:W-:Y:S01]  /*4c80*/  P2R R21, PR, RZ, 0x40 ;  /* 0x00000040ff157803 */ /* 0x000fe20000000000 */
[----:B------:R-:W-:Y:S01]  /*4c90*/  @P2 IMAD.MOV.U32 R4, RZ, RZ, R32 ;  /* 0x000000ffff042224 */ /* 0x000fe200078e0020 */
[----:B------:R-:W-:-:S09]  /*4ca0*/  ISETP.EQ.AND P2, PT, R17, -0x8, PT ;  /* 0xfffffff81100780c */ /* 0x000fd20003f42270 */
[----:B------:R-:W-:Y:S02]  /*4cb0*/  @P4 IMAD.MOV.U32 R11, RZ, RZ, R28 ;  /* 0x000000ffff0b4224 */ /* 0x000fe400078e001c */
[----:B------:R-:W-:Y:S01]  /*4cc0*/  @P5 IMAD.MOV.U32 R11, RZ, RZ, R27 ;  /* 0x000000ffff0b5224 */ /* 0x000fe200078e001b */
[----:B------:R-:W-:Y:S01]  /*4cd0*/  @P6 MOV R11, R29 ;  /* 0x0000001d000b6202 */ /* 0x000fe20000000f00 */
[--C-:B------:R-:W-:Y:S01]  /*4ce0*/  @P2 IMAD.MOV.U32 R3, RZ, RZ, R33.reuse ;  /* 0x000000ffff032224 */ /* 0x100fe200078e0021 */
[----:B------:R-:W-:Y:S01]  /*4cf0*/  @P2 MOV R4, R18 ;  /* 0x0000001200042202 */ /* 0x000fe20000000f00 */
[----:B------:R-:W-:Y:S01]  /*4d00*/  @P0 IMAD.MOV.U32 R11, RZ, RZ, R30 ;  /* 0x000000ffff0b0224 */ /* 0x000fe200078e001e */
[----:B------:R-:W-:Y:S01]  /*4d10*/  ISETP.EQ.AND P2, PT, R17, 0x8, PT ;  /* 0x000000081100780c */ /* 0x000fe20003f42270 */
[----:B------:R-:W-:-:S12]  /*4d20*/  @P3 IMAD.MOV.U32 R4, RZ, RZ, R33 ;  /* 0x000000ffff043224 */ /* 0x000fd800078e0021 */
[----:B------:R-:W-:Y:S02]  /*4d30*/  @P2 IMAD.MOV.U32 R11, RZ, RZ, R31 ;  /* 0x000000ffff0b2224 */ /* 0x000fe400078e001f */
[----:B------:R-:W-:Y:S01]  /*4d40*/  @P1 IMAD.MOV.U32 R11, RZ, RZ, R32 ;  /* 0x000000ffff0b1224 */ /* 0x000fe200078e0020 */
[----:B------:R-:W-:Y:S02]  /*4d50*/  @P3 MOV R11, R18 ;  /* 0x00000012000b3202 */ /* 0x000fe40000000f00 */
[----:B------:R-:W-:-:S13]  /*4d60*/  ISETP.NE.AND P3, PT, R23, RZ, PT ;  /* 0x000000ff1700720c */ /* 0x000fda0003f65270 */
[----:B------:R-:W-:Y:S02]  /*4d70*/  @P3 IMAD.MOV.U32 R6, RZ, RZ, R28 ;  /* 0x000000ffff063224 */ /* 0x000fe400078e001c */
[----:B------:R-:W-:Y:S01]  /*4d80*/  @P4 IMAD.MOV.U32 R6, RZ, RZ, R27 ;  /* 0x000000ffff064224 */ /* 0x000fe200078e001b */
[----:B------:R-:W-:Y:S01]  /*4d90*/  @P5 MOV R6, R29 ;  /* 0x0000001d00065202 */ /* 0x000fe20000000f00 */
[----:B------:R-:W-:Y:S02]  /*4da0*/  @P6 IMAD.MOV.U32 R6, RZ, RZ, R30 ;  /* 0x000000ffff066224 */ /* 0x000fe400078e001e */
[----:B------:R-:W-:Y:S02]  /*4db0*/  @P0 IMAD.MOV.U32 R6, RZ, RZ, R31 ;  /* 0x000000ffff060224 */ /* 0x000fe400078e001f */
[----:B------:R-:W-:Y:S01]  /*4dc0*/  @P2 IMAD.MOV.U32 R6, RZ, RZ, R32 ;  /* 0x000000ffff062224 */ /* 0x000fe200078e0020 */
[----:B------:R-:W-:-:S13]  /*4dd0*/  ISETP.NE.AND P2, PT, R19, RZ, PT ;  /* 0x000000ff1300720c */ /* 0x000fda0003f45270 */
[----:B------:R-:W-:Y:S01]  /*4de0*/  @P2 MOV R6, R18 ;  /* 0x0000001200062202 */ /* 0x000fe20000000f00 */
[--C-:B------:R-:W-:Y:S01]  /*4df0*/  @P2 IMAD.MOV.U32 R11, RZ, RZ, R33.reuse ;  /* 0x000000ffff0b2224 */ /* 0x100fe200078e0021 */
[----:B------:R-:W-:Y:S01]  /*4e00*/  ISETP.NE.AND P2, PT, R24, RZ, PT ;  /* 0x000000ff1800720c */ /* 0x000fe20003f45270 */
[----:B------:R-:W-:-:S12]  /*4e10*/  @P1 IMAD.MOV.U32 R6, RZ, RZ, R33 ;  /* 0x000000ffff061224 */ /* 0x000fd800078e0021 */
[----:B------:R-:W-:Y:S02]  /*4e20*/  @P2 IMAD.MOV.U32 R12, RZ, RZ, R28 ;  /* 0x000000ffff0c2224 */ /* 0x000fe400078e001c */
[----:B------:R-:W-:Y:S01]  /*4e30*/  @P3 IMAD.MOV.U32 R12, RZ, RZ, R27 ;  /* 0x000000ffff0c3224 */ /* 0x000fe200078e001b */
[----:B------:R-:W-:Y:S01]  /*4e40*/  @P4 MOV R12, R29 ;  /* 0x0000001d000c4202 */ /* 0x000fe20000000f00 */
[----:B------:R-:W-:Y:S02]  /*4e50*/  @P5 IMAD.MOV.U32 R12, RZ, RZ, R30 ;  /* 0x000000ffff0c5224 */ /* 0x000fe400078e001e */
[----:B------:R-:W-:Y:S02]  /*4e60*/  @P6 IMAD.MOV.U32 R12, RZ, RZ, R31 ;  /* 0x000000ffff0c6224 */ /* 0x000fe400078e001f */
[----:B------:R-:W-:Y:S01]  /*4e70*/  @P0 IMAD.MOV.U32 R12, RZ, RZ, R32 ;  /* 0x000000ffff0c0224 */ /* 0x000fe200078e0020 */
[----:B------:R-:W-:Y:S02]  /*4e80*/  @P1 MOV R12, R18 ;  /* 0x00000012000c1202 */ /* 0x000fe40000000f00 */
[----:B------:R-:W-:-:S02]  /*4e90*/  ISETP.NE.AND P1, PT, R25, RZ, PT ;  /* 0x000000ff1900720c */ /* 0x000fc40003f25270 */
[----:B------:R-:W-:-:S04]  /*4ea0*/  ISETP.NE.AND P0, PT, R26, RZ, PT ;  /* 0x000000ff1a00720c */ /* 0x000fc80003f05270 */
[----:B------:R-:W-:-:S07]  /*4eb0*/  P2R R19, PR, RZ, 0x1 ;  /* 0x00000001ff137803 */ /* 0x000fce0000000000 */
[----:B------:R-:W-:Y:S02]  /*4ec0*/  @P1 IMAD.MOV.U32 R7, RZ, RZ, R28 ;  /* 0x000000ffff071224 */ /* 0x000fe400078e001c */
[----:B------:R-:W-:Y:S01]  /*4ed0*/  @P2 IMAD.MOV.U32 R7, RZ, RZ, R27 ;  /* 0x000000ffff072224 */ /* 0x000fe200078e001b */
[-C--:B------:R-:W-:Y:S01]  /*4ee0*/  @P3 MOV R7, R29.reuse ;  /* 0x0000001d00073202 */ /* 0x080fe20000000f00 */
[----:B------:R-:W-:Y:S02]  /*4ef0*/  @P4 IMAD.MOV.U32 R7, RZ, RZ, R30 ;  /* 0x000000ffff074224 */ /* 0x000fe400078e001e */
[----:B------:R-:W-:Y:S02]  /*4f00*/  @P5 IMAD.MOV.U32 R7, RZ, RZ, R31 ;  /* 0x000000ffff075224 */ /* 0x000fe400078e001f */
[----:B------:R-:W-:Y:S01]  /*4f10*/  @P6 IMAD.MOV.U32 R7, RZ, RZ, R32 ;  /* 0x000000ffff076224 */ /* 0x000fe200078e0020 */
[C---:B------:R-:W-:Y:S01]  /*4f20*/  ISETP.EQ.AND P6, PT, R17.reuse, 0x8, PT ;  /* 0x000000081100780c */ /* 0x040fe20003fc2270 */
[----:B------:R-:W-:Y:S01]  /*4f30*/  @P0 IMAD.MOV.U32 R13, RZ, RZ, R28 ;  /* 0x000000ffff0d0224 */ /* 0x000fe200078e001c */
[----:B------:R-:W-:Y:S01]  /*4f40*/  ISETP.EQ.AND P0, PT, R17, 0xc, PT ;  /* 0x0000000c1100780c */ /* 0x000fe20003f02270 */
[----:B------:R-:W-:Y:S01]  /*4f50*/  @P1 IMAD.MOV.U32 R13, RZ, RZ, R27 ;  /* 0x000000ffff0d1224 */ /* 0x000fe200078e001b */
[----:B------:R-:W-:Y:S01]  /*4f60*/  @P2 MOV R13, R29 ;  /* 0x0000001d000d2202 */ /* 0x000fe20000000f00 */
[----:B------:R-:W-:-:S02]  /*4f70*/  @P3 IMAD.MOV.U32 R13, RZ, RZ, R30 ;  /* 0x000000ffff0d3224 */ /* 0x000fc400078e001e */
[----:B------:R-:W-:Y:S02]  /*4f80*/  @P4 IMAD.MOV.U32 R13, RZ, RZ, R31 ;  /* 0x000000ffff0d4224 */ /* 0x000fe400078e001f */
[----:B------:R-:W-:-:S04]  /*4f90*/  @P5 IMAD.MOV.U32 R13, RZ, RZ, R32 ;  /* 0x000000ffff0d5224 */ /* 0x000fc800078e0020 */
[-C--:B------:R-:W-:Y:S01]  /*4fa0*/  @P6 MOV R7, R18.reuse ;  /* 0x0000001200076202 */ /* 0x080fe20000000f00 */
[--C-:B------:R-:W-:Y:S01]  /*4fb0*/  @P6 IMAD.MOV.U32 R12, RZ, RZ, R33.reuse ;  /* 0x000000ffff0c6224 */ /* 0x100fe200078e0021 */
[----:B------:R-:W-:Y:S01]  /*4fc0*/  ISETP.EQ.AND P6, PT, R17, 0x2c, PT ;  /* 0x0000002c1100780c */ /* 0x000fe20003fc2270 */
[----:B------:R-:W-:Y:S01]  /*4fd0*/  @P0 IMAD.MOV.U32 R7, RZ, RZ, R33 ;  /* 0x000000ffff070224 */ /* 0x000fe200078e0021 */
[----:B------:R-:W-:Y:S02]  /*4fe0*/  @P0 MOV R13, R18 ;  /* 0x00000012000d0202 */ /* 0x000fe40000000f00 */
[----:B------:R-:W-:-:S09]  /*4ff0*/  ISETP.NE.AND P0, PT, R19, RZ, PT ;  /* 0x000000ff1300720c */ /* 0x000fd20003f05270 */
[----:B------:R-:W-:Y:S01]  /*5000*/  @P6 IMAD.MOV.U32 R8, RZ, RZ, R28 ;  /* 0x000000ffff086224 */ /* 0x000fe200078e001c */
[----:B------:R-:W-:-:S03]  /*5010*/  ISETP.NE.AND P6, PT, R21, RZ, PT ;  /* 0x000000ff1500720c */ /* 0x000fc60003fc5270 */
[----:B------:R-:W-:Y:S01]  /*5020*/  @P0 IMAD.MOV.U32 R8, RZ, RZ, R27 ;  /* 0x000000ffff080224 */ /* 0x000fe200078e001b */
[----:B------:R-:W-:Y:S01]  /*5030*/  @P1 MOV R8, R29 ;  /* 0x0000001d00081202 */ /* 0x000fe20000000f00 */
[----:B------:R-:W-:Y:S02]  /*5040*/  @P2 IMAD.MOV.U32 R8, RZ, RZ, R30 ;  /* 0x000000ffff082224 */ /* 0x000fe400078e001e */
[----:B------:R-:W-:Y:S02]  /*5050*/  @P3 IMAD.MOV.U32 R8, RZ, RZ, R31 ;  /* 0x000000ffff083224 */ /* 0x000fe400078e001f */
[----:B------:R-:W-:Y:S02]  /*5060*/  @P4 IMAD.MOV.U32 R8, RZ, RZ, R32 ;  /* 0x000000ffff084224 */ /* 0x000fe400078e0020 */
[----:B------:R-:W-:Y:S02]  /*5070*/  @P0 IMAD.MOV.U32 R20, RZ, RZ, R18 ;  /* 0x000000ffff140224 */ /* 0x000fe400078e0012 */
[----:B------:R-:W-:Y:S01]  /*5080*/  @P6 MOV R8, R18 ;  /* 0x0000001200086202 */ /* 0x000fe20000000f00 */
[--C-:B------:R-:W-:Y:S01]  /*5090*/  @P6 IMAD.MOV.U32 R13, RZ, RZ, R33.reuse ;  /* 0x000000ffff0d6224 */ /* 0x100fe200078e0021 */
[----:B------:R-:W-:Y:S01]  /*50a0*/  ISETP.EQ.AND P6, PT, R17, 0x2c, PT ;  /* 0x0000002c1100780c */ /* 0x000fe20003fc2270 */
[----:B------:R-:W-:-:S12]  /*50b0*/  @P5 IMAD.MOV.U32 R8, RZ, RZ, R33 ;  /* 0x000000ffff085224 */ /* 0x000fd800078e0021 */
[----:B------:R-:W-:Y:S01]  /*50c0*/  @P6 IMAD.MOV.U32 R14, RZ, RZ, R27 ;  /* 0x000000ffff0e6224 */ /* 0x000fe200078e001b */
[----:B------:R-:W-:Y:S01]  /*50d0*/  @P6 MOV R9, R29 ;  /* 0x0000001d00096202 */ /* 0x000fe20000000f00 */
[----:B------:R-:W-:Y:S01]  /*50e0*/  @P0 IMAD.MOV.U32 R14, RZ, RZ, R29 ;  /* 0x000000ffff0e0224 */ /* 0x000fe200078e001d */
[-C--:B------:R-:W-:Y:S01]  /*50f0*/  @P6 MOV R2, R32.reuse ;  /* 0x0000002000026202 */ /* 0x080fe20000000f00 */
[--C-:B------:R-:W-:Y:S01]  /*5100*/  @P1 IMAD.MOV.U32 R14, RZ, RZ, R30.reuse ;  /* 0x000000ffff0e1224 */ /* 0x100fe200078e001e */
[----:B------:R-:W-:Y:S01]  /*5110*/  @P2 MOV R14, R31 ;  /* 0x0000001f000e2202 */ /* 0x000fe20000000f00 */
[--C-:B------:R-:W-:Y:S01]  /*5120*/  @P0 IMAD.MOV.U32 R9, RZ, RZ, R30.reuse ;  /* 0x000000ffff090224 */ /* 0x100fe200078e001e */
[----:B------:R-:W-:Y:S01]  /*5130*/  @P3 MOV R14, R32 ;  /* 0x00000020000e3202 */ /* 0x000fe20000000f00 */
[----:B------:R-:W-:Y:S02]  /*5140*/  @P6 IMAD.MOV.U32 R15, RZ, RZ, R30 ;  /* 0x000000ffff0f6224 */ /* 0x000fe400078e001e */
[----:B------:R-:W-:-:S02]  /*5150*/  @P1 IMAD.MOV.U32 R9, RZ, RZ, R31 ;  /* 0x000000ffff091224 */ /* 0x000fc400078e001f */
[--C-:B------:R-:W-:Y:S02]  /*5160*/  @P0 IMAD.MOV.U32 R15, RZ, RZ, R31.reuse ;  /* 0x000000ffff0f0224 */ /* 0x100fe400078e001f */
[----:B------:R-:W-:Y:S02]  /*5170*/  @P6 IMAD.MOV.U32 R10, RZ, RZ, R31 ;  /* 0x000000ffff0a6224 */ /* 0x000fe400078e001f */
[--C-:B------:R-:W-:Y:S02]  /*5180*/  @P2 IMAD.MOV.U32 R9, RZ, RZ, R32.reuse ;  /* 0x000000ffff092224 */ /* 0x100fe400078e0020 */
[--C-:B------:R-:W-:Y:S02]  /*5190*/  @P1 IMAD.MOV.U32 R15, RZ, RZ, R32.reuse ;  /* 0x000000ffff0f1224 */ /* 0x100fe400078e0020 */
[----:B------:R-:W-:Y:S01]  /*51a0*/  @P0 IMAD.MOV.U32 R10, RZ, RZ, R32 ;  /* 0x000000ffff0a0224 */ /* 0x000fe200078e0020 */
[----:B------:R-:W-:Y:S01]  /*51b0*/  @P2 MOV R10, R18 ;  /* 0x00000012000a2202 */ /* 0x000fe20000000f00 */
[--C-:B------:R-:W-:Y:S01]  /*51c0*/  @P5 IMAD.MOV.U32 R14, RZ, RZ, R18.reuse ;  /* 0x000000ffff0e5224 */ /* 0x100fe200078e0012 */
[----:B------:R-:W-:Y:S01]  /*51d0*/  @P4 MOV R14, R33 ;  /* 0x00000021000e4202 */ /* 0x000fe20000000f00 */
[----:B------:R-:W-:-:S02]  /*51e0*/  @P4 IMAD.MOV.U32 R9, RZ, RZ, R18 ;  /* 0x000000ffff094224 */ /* 0x000fc400078e0012 */
[--C-:B------:R-:W-:Y:S02]  /*51f0*/  @P3 IMAD.MOV.U32 R15, RZ, RZ, R18.reuse ;  /* 0x000000ffff0f3224 */ /* 0x100fe400078e0012 */
[----:B------:R-:W-:Y:S01]  /*5200*/  @P1 IMAD.MOV.U32 R2, RZ, RZ, R18 ;  /* 0x000000ffff021224 */ /* 0x000fe200078e0012 */
[----:B------:R-:W-:Y:S01]  /*5210*/  @P0 MOV R2, R33 ;  /* 0x0000002100020202 */ /* 0x000fe20000000f00 */
[--C-:B------:R-:W-:Y:S02]  /*5220*/  @P3 IMAD.MOV.U32 R9, RZ, RZ, R33.reuse ;  /* 0x000000ffff093224 */ /* 0x100fe400078e0021 */
[--C-:B------:R-:W-:Y:S02]  /*5230*/  @P2 IMAD.MOV.U32 R15, RZ, RZ, R33.reuse ;  /* 0x000000ffff0f2224 */ /* 0x100fe400078e0021 */
[--C-:B------:R-:W-:Y:S02]  /*5240*/  @P1 IMAD.MOV.U32 R10, RZ, RZ, R33.reuse ;  /* 0x000000ffff0a1224 */ /* 0x100fe400078e0021 */
[----:B------:R-:W-:Y:S01]  /*5250*/  @P6 IMAD.MOV.U32 R20, RZ, RZ, R33 ;  /* 0x000000ffff146224 */ /* 0x000fe200078e0021 */
[----:B------:R-:W-:Y:S06]  /*5260*/  BRA.U UP0, `(.L_x_8) ;  /* 0xffffffe500f47547 */ /* 0x000fec000b83ffff */
[----:B------:R-:W-:-:S05]  /*5270*/  UMOV UR4, URZ ;  /* 0x000000ff00047c82 */ /* 0x000fca0008000000 */
.L_x_7:
[----:B------:R-:W-:Y:S01]  /*5280*/  ULOP3.LUT UR9, UR8, 0x7, URZ, 0xc0, !UPT ;  /* 0x0000000708097892 */ /* 0x000fe2000f8ec0ff */
[----:B------:R-:W-:-:S03]  /*5290*/  UMOV UR5, URZ ;  /* 0x000000ff00057c82 */ /* 0x000fc60008000000 */
[----:B------:R-:W-:-:S09]  /*52a0*/  UISETP.NE.AND UP0, UPT, UR9, URZ, UPT ;  /* 0x000000ff0900728c */ /* 0x000fd2000bf05270 */
[----:B------:R-:W-:Y:S05]  /*52b0*/  BRA.U !UP0, `(.L_x_6) ;  /* 0x0000002108007547 */ /* 0x000fea000b800000 */
[----:B------:R-:W-:Y:S02]  /*52c0*/  UISETP.GE.U32.AND UP0, UPT, UR9, 0x4, UPT ;  /* 0x000000040900788c */ /* 0x000fe4000bf06070 */
[----:B------:R-:W-:-:S04]  /*52d0*/  ULOP3.LUT UR12, UR8, 0x3, URZ, 0xc0, !UPT ;  /* 0x00000003080c7892 */ /* 0x000fc8000f8ec0ff */
[----:B------:R-:W-:-:S03]  /*52e0*/  UISETP.NE.AND UP1, UPT, UR12, URZ, UPT ;  /* 0x000000ff0c00728c */ /* 0x000fc6000bf25270 */
[----:B------:R-:W-:Y:S08]  /*52f0*/  BRA.U !UP0, `(.L_x_9) ;  /* 0x0000000d08d87547 */ /* 0x000ff0000b800000 */
[----:B------:R-:W-:Y:S01]  /*5300*/  IMAD.U32 R21, RZ, RZ, UR4 ;  /* 0x00000004ff157e24 */ /* 0x000fe2000f8e00ff */
[----:B------:R-:W-:Y:S01]  /*5310*/  USHF.L.U32 UR5, UR6, 0x10, URZ ;  /* 0x0000001006057899 */ /* 0x000fe200080006ff */
[C---:B------:R-:W-:Y:S02]  /*5320*/  IMAD.SHL.U32 R17, R16.reuse, 0x4, RZ ;  /* 0x0000000410117824 */ /* 0x040fe400078e00ff */
[----:B------:R-:W-:Y:S01]  /*5330*/  VIADD R16, R16, 0x4 ;  /* 0x0000000410107836 */ /* 0x000fe20000000000 */
[----:B------:R-:W-:Y:S02]  /*5340*/  SHF.R.S32.HI R21, RZ, 0x1f, R21 ;  /* 0x0000001fff157819 */ /* 0x000fe40000011415 */
[----:B------:R-:W-:Y:S02]  /*5350*/  ISETP.EQ.AND P1, PT, R17, RZ, PT ;  /* 0x000000ff1100720c */ /* 0x000fe40003f22270 */
[----:B------:R-:W-:Y:S02]  /*5360*/  LEA.HI R22, R21, UR4, RZ, 0x4 ;  /* 0x0000000415167c11 */ /* 0x000fe4000f8f20ff */
[----:B------:R-:W-:-:S02]  /*5370*/  ISETP.EQ.AND P2, PT, R17, 0x4, PT ;  /* 0x000000041100780c */ /* 0x000fc40003f42270 */
[----:B------:R-:W-:Y:S02]  /*5380*/  SHF.R.S32.HI R22, RZ, 0x4, R22 ;  /* 0x00000004ff167819 */ /* 0x000fe40000011416 */
[C---:B------:R-:W-:Y:S02]  /*5390*/  ISETP.EQ.AND P3, PT, R17.reuse, 0x8, PT ;  /* 0x000000081100780c */ /* 0x040fe40003f62270 */
[----:B------:R-:W-:Y:S02]  /*53a0*/  IABS R23, R22 ;  /* 0x0000001600177213 */ /* 0x000fe40000000000 */
[C---:B------:R-:W-:Y:S02]  /*53b0*/  ISETP.EQ.AND P0, PT, R17.reuse, 0xc, PT ;  /* 0x0000000c1100780c */ /* 0x040fe40003f02270 */
[----:B------:R-:W0:Y:S01]  /*53c0*/  I2F.RP R24, R23 ;  /* 0x0000001700187306 */ /* 0x000e220000209400 */
[C---:B------:R-:W-:Y:S02]  /*53d0*/  ISETP.EQ.AND P4, PT, R17.reuse, 0x1c, PT ;  /* 0x0000001c1100780c */ /* 0x040fe40003f82270 */
[----:B------:R-:W-:-:S02]  /*53e0*/  ISETP.EQ.AND P5, PT, R17, 0x20, PT ;  /* 0x000000201100780c */ /* 0x000fc40003fa2270 */
[----:B------:R-:W-:Y:S02]  /*53f0*/  P2R R33, PR, RZ, 0x1 ;  /* 0x00000001ff217803 */ /* 0x000fe40000000000 */
[----:B------:R-:W-:Y:S02]  /*5400*/  ISETP.EQ.AND P6, PT, R17, 0x24, PT ;  /* 0x000000241100780c */ /* 0x000fe40003fc2270 */
[----:B------:R-:W-:Y:S02]  /*5410*/  P2R R29, PR, RZ, 0x10 ;  /* 0x00000010ff1d7803 */ /* 0x000fe40000000000 */
[----:B------:R-:W-:Y:S01]  /*5420*/  P2R R27, PR, RZ, 0x20 ;  /* 0x00000020ff1b7803 */ /* 0x000fe20000000000 */
[----:B0-----:R-:W0:Y:S02]  /*5430*/  MUFU.RCP R24, R24 ;  /* 0x0000001800187308 */ /* 0x001e240000001000 */
[----:B0-----:R-:W-:-:S06]  /*5440*/  IADD3 R18, PT, PT, R24, 0xffffffe, RZ ;  /* 0x0ffffffe18127810 */ /* 0x001fcc0007ffe0ff */
[----:B------:R0:W1:Y:S02]  /*5450*/  F2I.FTZ.U32.TRUNC.NTZ R19, R18 ;  /* 0x0000001200137305 */ /* 0x000064000021f000 */
[----:B0-----:R-:W-:Y:S02]  /*5460*/  IMAD.MOV.U32 R18, RZ, RZ, RZ ;  /* 0x000000ffff127224 */ /* 0x001fe400078e00ff */
[----:B-1----:R-:W-:-:S04]  /*5470*/  IMAD.MOV R26, RZ, RZ, -R19 ;  /* 0x000000ffff1a7224 */ /* 0x002fc800078e0a13 */
[----:B------:R-:W-:Y:S01]  /*5480*/  IMAD R25, R26, R23, RZ ;  /* 0x000000171a197224 */ /* 0x000fe200078e02ff */
[----:B------:R-:W-:-:S03]  /*5490*/  LEA.HI R26, R21, UR4, RZ, 0x8 ;  /* 0x00000004151a7c11 */ /* 0x000fc6000f8f40ff */
[----:B------:R-:W-:Y:S01]  /*54a0*/  IMAD.HI.U32 R24, R19, R25, R18 ;  /* 0x0000001913187227 */ /* 0x000fe200078e0012 */
[----:B------:R-:W-:Y:S02]  /*54b0*/  @P1 MOV R19, R3 ;  /* 0x0000000300131202 */ /* 0x000fe40000000f00 */
[C---:B------:R-:W-:Y:S01]  /*54c0*/  ISETP.EQ.AND P1, PT, R17.reuse, 0x10, PT ;  /* 0x000000101100780c */ /* 0x040fe20003f22270 */
[----:B------:R-:W-:Y:S01]  /*54d0*/  @P2 IMAD.MOV.U32 R19, RZ, RZ, R4 ;  /* 0x000000ffff132224 */ /* 0x000fe200078e0004 */
[C---:B------:R-:W-:Y:S01]  /*54e0*/  ISETP.EQ.AND P2, PT, R17.reuse, 0x14, PT ;  /* 0x000000141100780c */ /* 0x040fe20003f42270 */
[----:B------:R-:W-:Y:S01]  /*54f0*/  @P3 IMAD.MOV.U32 R19, RZ, RZ, R11 ;  /* 0x000000ffff133224 */ /* 0x000fe200078e000b */
[C---:B------:R-:W-:Y:S01]  /*5500*/  ISETP.EQ.AND P3, PT, R17.reuse, 0x18, PT ;  /* 0x000000181100780c */ /* 0x040fe20003f62270 */
[----:B------:R-:W-:Y:S01]  /*5510*/  @P0 IMAD.MOV.U32 R19, RZ, RZ, R6 ;  /* 0x000000ffff130224 */ /* 0x000fe200078e0006 */
[----:B------:R-:W-:Y:S02]  /*5520*/  ISETP.EQ.AND P0, PT, R17, 0x28, PT ;  /* 0x000000281100780c */ /* 0x000fe40003f02270 */
[----:B------:R-:W-:-:S02]  /*5530*/  P2R R32, PR, RZ, 0x2 ;  /* 0x00000002ff207803 */ /* 0x000fc40000000000 */
[----:B------:R-:W-:Y:S02]  /*5540*/  P2R R31, PR, RZ, 0x4 ;  /* 0x00000004ff1f7803 */ /* 0x000fe40000000000 */
[----:B------:R-:W-:Y:S02]  /*5550*/  IABS R18, R22 ;  /* 0x0000001600127213 */ /* 0x000fe40000000000 */
[----:B------:R-:W-:Y:S01]  /*5560*/  @P1 MOV R19, R12 ;  /* 0x0000000c00131202 */ /* 0x000fe20000000f00 */
[----:B------:R-:W-:Y:S01]  /*5570*/  @P2 IMAD.MOV.U32 R19, RZ, RZ, R7 ;  /* 0x000000ffff132224 */ /* 0x000fe200078e0007 */
[C---:B------:R-:W-:Y:S01]  /*5580*/  ISETP.EQ.AND P1, PT, R17.reuse, 0x30, PT ;  /* 0x000000301100780c */ /* 0x040fe20003f22270 */
[----:B------:R-:W-:Y:S01]  /*5590*/  @P3 IMAD.MOV.U32 R19, RZ, RZ, R13 ;  /* 0x000000ffff133224 */ /* 0x000fe200078e000d */
[C---:B------:R-:W-:Y:S01]  /*55a0*/  ISETP.EQ.AND P2, PT, R17.reuse, 0x34, PT ;  /* 0x000000341100780c */ /* 0x040fe20003f42270 */
[----:B------:R-:W-:Y:S01]  /*55b0*/  @P4 IMAD.MOV.U32 R19, RZ, RZ, R8 ;  /* 0x000000ffff134224 */ /* 0x000fe200078e0008 */
[----:B------:R-:W-:Y:S01]  /*55c0*/  @P5 MOV R19, R14 ;  /* 0x0000000e00135202 */ /* 0x000fe20000000f00 */
[----:B------:R-:W-:Y:S01]  /*55d0*/  @P6 IMAD.MOV.U32 R19, RZ, RZ, R9 ;  /* 0x000000ffff136224 */ /* 0x000fe200078e0009 */
[----:B------:R-:W-:Y:S01]  /*55e0*/  P2R R30, PR, RZ, 0x8 ;  /* 0x00000008ff1e7803 */ /* 0x000fe20000000000 */
[----:B------:R-:W-:Y:S01]  /*55f0*/  @P0 IMAD.MOV.U32 R19, RZ, RZ, R15 ;  /* 0x000000ffff130224 */ /* 0x000fe200078e000f */
[----:B------:R-:W-:Y:S01]  /*5600*/  ISETP.EQ.AND P0, PT, R17, 0x2c, PT ;  /* 0x0000002c1100780c */ /* 0x000fe20003f02270 */
[----:B------:R-:W-:Y:S01]  /*5610*/  IMAD.MOV R18, RZ, RZ, -R18 ;  /* 0x000000ffff127224 */ /* 0x000fe200078e0a12 */
[----:B------:R-:W-:-:S02]  /*5620*/  SHF.R.S32.HI R26, RZ, 0x8, R26 ;  /* 0x00000008ff1a7819 */ /* 0x000fc4000001141a */
[C---:B------:R-:W-:Y:S02]  /*5630*/  ISETP.EQ.AND P4, PT, R17.reuse, -0x10, PT ;  /* 0xfffffff01100780c */ /* 0x040fe40003f82270 */
[----:B------:R-:W-:Y:S02]  /*5640*/  IABS R34, R26 ;  /* 0x0000001a00227213 */ /* 0x000fe40000000000 */
[----:B------:R-:W-:-:S03]  /*5650*/  ISETP.EQ.AND P5, PT, R17, -0xc, PT ;  /* 0xfffffff41100780c */ /* 0x000fc60003fa2270 */
[----:B------:R-:W-:Y:S02]  /*5660*/  IMAD.MOV R34, RZ, RZ, -R34 ;  /* 0x000000ffff227224 */ /* 0x000fe400078e0a22 */
[----:B------:R-:W-:Y:S01]  /*5670*/  @P0 IMAD.MOV.U32 R19, RZ, RZ, R10 ;  /* 0x000000ffff130224 */ /* 0x000fe200078e000a */
[----:B------:R-:W-:Y:S01]  /*5680*/  @P1 MOV R19, R2 ;  /* 0x0000000200131202 */ /* 0x000fe20000000f00 */
[----:B------:R-:W-:-:S05]  /*5690*/  @P2 IMAD.MOV.U32 R19, RZ, RZ, R20 ;  /* 0x000000ffff132224 */ /* 0x000fca00078e0014 */
[----:B------:R-:W-:-:S05]  /*56a0*/  IABS R25, R19 ;  /* 0x0000001300197213 */ /* 0x000fca0000000000 */
[----:B------:R-:W-:-:S04]  /*56b0*/  IMAD.HI.U32 R24, R24, R25, RZ ;  /* 0x0000001918187227 */ /* 0x000fc800078e00ff */
[----:B------:R-:W-:-:S05]  /*56c0*/  IMAD R18, R24, R18, R25 ;  /* 0x0000001218127224 */ /* 0x000fca00078e0219 */
[----:B------:R-:W-:-:S13]  /*56d0*/  ISETP.GT.U32.AND P3, PT, R23, R18, PT ;  /* 0x000000121700720c */ /* 0x000fda0003f64070 */
[----:B------:R-:W-:Y:S01]  /*56e0*/  @!P3 IMAD.IADD R18, R18, 0x1, -R23 ;  /* 0x000000011212b824 */ /* 0x000fe200078e0a17 */
[----:B------:R-:W-:-:S04]  /*56f0*/  @!P3 IADD3 R24, PT, PT, R24, 0x1, RZ ;  /* 0x000000011818b810 */ /* 0x000fc80007ffe0ff */
[----:B------:R-:W-:Y:S02]  /*5700*/  ISETP.GE.U32.AND P3, PT, R18, R23, PT ;  /* 0x000000171200720c */ /* 0x000fe40003f66070 */
[----:B------:R-:W-:-:S11]  /*5710*/  LOP3.LUT R18, R19, R22, RZ, 0x3c, !PT ;  /* 0x0000001613127212 */ /* 0x000fd600078e3cff */
[----:B------:R-:W-:Y:S01]  /*5720*/  @P3 VIADD R24, R24, 0x1 ;  /* 0x0000000118183836 */ /* 0x000fe20000000000 */
[----:B------:R-:W-:-:S03]  /*5730*/  ISETP.GE.AND P3, PT, R18, RZ, PT ;  /* 0x000000ff1200720c */ /* 0x000fc60003f66270 */
[----:B------:R-:W-:Y:S01]  /*5740*/  IMAD.MOV.U32 R23, RZ, RZ, R24 ;  /* 0x000000ffff177224 */ /* 0x000fe200078e0018 */
[----:B------:R-:W-:-:S04]  /*5750*/  IABS R24, R26 ;  /* 0x0000001a00187213 */ /* 0x000fc80000000000 */
[----:B------:R-:W0:Y:S05]  /*5760*/  I2F.RP R25, R24 ;  /* 0x0000001800197306 */ /* 0x000e2a0000209400 */
[----:B------:R-:W-:Y:S01]  /*5770*/  @!P3 IMAD.MOV R23, RZ, RZ, -R23 ;  /* 0x000000ffff17b224 */ /* 0x000fe200078e0a17 */
[----:B------:R-:W-:Y:S02]  /*5780*/  ISETP.NE.AND P3, PT, R22, RZ, PT ;  /* 0x000000ff1600720c */ /* 0x000fe40003f65270 */
[----:B0-----:R-:W0:Y:S11]  /*5790*/  MUFU.RCP R25, R25 ;  /* 0x0000001900197308 */ /* 0x001e360000001000 */
[----:B------:R-:W-:-:S02]  /*57a0*/  @!P3 LOP3.LUT R23, RZ, R22, RZ, 0x33, !PT ;  /* 0x00000016ff17b212 */ /* 0x000fc400078e33ff */
[----:B------:R-:W-:Y:S02]  /*57b0*/  ISETP.EQ.AND P3, PT, R17, 0x4, PT ;  /* 0x000000041100780c */ /* 0x000fe40003f62270 */
[----:B------:R-:W-:Y:S02]  /*57c0*/  IADD3 R18, PT, PT, -R23, RZ, RZ ;  /* 0x000000ff17127210 */ /* 0x000fe40007ffe1ff */
[----:B------:R-:W-:-:S03]  /*57d0*/  IABS R28, R23 ;  /* 0x00000017001c7213 */ /* 0x000fc60000000000 */
[----:B------:R-:W-:Y:S02]  /*57e0*/  IMAD R22, R22, R18, R19 ;  /* 0x0000001216167224 */ /* 0x000fe400078e0213 */
[----:B0-----:R-:W-:-:S03]  /*57f0*/  VIADD R18, R25, 0xffffffe ;  /* 0x0ffffffe19127836 */ /* 0x001fc60000000000 */
[----:B------:R-:W-:Y:S01]  /*5800*/  @P1 MOV R2, R22 ;  /* 0x0000001600021202 */ /* 0x000fe20000000f00 */
[--C-:B------:R-:W-:Y:S01]  /*5810*/  @P2 IMAD.MOV.U32 R20, RZ, RZ, R22.reuse ;  /* 0x000000ffff142224 */ /* 0x100fe200078e0016 */
[----:B------:R0:W1:Y:S01]  /*5820*/  F2I.FTZ.U32.TRUNC.NTZ R19, R18 ;  /* 0x0000001200137305 */ /* 0x000062000021f000 */
[--C-:B------:R-:W-:Y:S02]  /*5830*/  @P0 IMAD.MOV.U32 R10, RZ, RZ, R22.reuse ;  /* 0x000000ffff0a0224 */ /* 0x100fe400078e0016 */
[--C-:B------:R-:W-:Y:S02]  /*5840*/  @P3 IMAD.MOV.U32 R4, RZ, RZ, R22.reuse ;  /* 0x000000ffff043224 */ /* 0x100fe400078e0016 */
[----:B------:R-:W-:Y:S02]  /*5850*/  @P6 IMAD.MOV.U32 R9, RZ, RZ, R22 ;  /* 0x000000ffff096224 */ /* 0x000fe400078e0016 */
[----:B0-----:R-:W-:Y:S02]  /*5860*/  HFMA2 R18, -RZ, RZ, 0, 0 ;  /* 0x00000000ff127431 */ /* 0x001fe400000001ff */
[----:B-1----:R-:W-:-:S04]  /*5870*/  IMAD.MOV R35, RZ, RZ, -R19 ;  /* 0x000000ffff237224 */ /* 0x002fc800078e0a13 */
[----:B------:R-:W-:-:S04]  /*5880*/  IMAD R35, R35, R24, RZ ;  /* 0x0000001823237224 */ /* 0x000fc800078e02ff */
[----:B------:R-:W-:Y:S01]  /*5890*/  IMAD.HI.U32 R19, R19, R35, R18 ;  /* 0x0000002313137227 */ /* 0x000fe200078e0012 */
[----:B------:R-:W-:-:S05]  /*58a0*/  LOP3.LUT R18, R23, R26, RZ, 0x3c, !PT ;  /* 0x0000001a17127212 */ /* 0x000fca00078e3cff */
[----:B------:R-:W-:-:S04]  /*58b0*/  IMAD.HI.U32 R25, R19, R28, RZ ;  /* 0x0000001c13197227 */ /* 0x000fc800078e00ff */
[----:B------:R-:W-:Y:S01]  /*58c0*/  IMAD R19, R25, R34, R28 ;  /* 0x0000002219137224 */ /* 0x000fe200078e021c */
[C---:B------:R-:W-:Y:S02]  /*58d0*/  LEA.HI R28, R21.reuse, UR4, RZ, 0xc ;  /* 0x00000004151c7c11 */ /* 0x040fe4000f8f60ff */
[----:B------:R-:W-:Y:S02]  /*58e0*/  LEA.HI R21, R21, UR4, RZ, 0x10 ;  /* 0x0000000415157c11 */ /* 0x000fe4000f8f80ff */
[----:B------:R-:W-:Y:S02]  /*58f0*/  ISETP.GT.U32.AND P2, PT, R24, R19, PT ;  /* 0x000000131800720c */ /* 0x000fe40003f44070 */
[----:B------:R-:W-:Y:S02]  /*5900*/  SHF.R.S32.HI R28, RZ, 0xc, R28 ;  /* 0x0000000cff1c7819 */ /* 0x000fe4000001141c */
[----:B------:R-:W-:-:S04]  /*5910*/  SHF.R.S32.HI R21, RZ, 0x10, R21 ;  /* 0x00000010ff157819 */ /* 0x000fc80000011415 */
[----:B------:R-:W-:-:S05]  /*5920*/  R2UR UR4, R21 ;  /* 0x00000000150472ca */ /* 0x000fca00000e0000 */
[----:B------:R-:W-:Y:S02]  /*5930*/  @!P2 IMAD.IADD R19, R19, 0x1, -R24 ;  /* 0x000000011313a824 */ /* 0x000fe400078e0a18 */
[----:B------:R-:W-:-:S03]  /*5940*/  @!P2 VIADD R25, R25, 0x1 ;  /* 0x000000011919a836 */ /* 0x000fc60000000000 */
[----:B------:R-:W-:Y:S02]  /*5950*/  ISETP.GE.U32.AND P2, PT, R19, R24, PT ;  /* 0x000000181300720c */ /* 0x000fe40003f46070 */
[----:B------:R-:W-:-:S04]  /*5960*/  IABS R24, R28 ;  /* 0x0000001c00187213 */ /* 0x000fc80000000000 */
[----:B------:R-:W0:Y:S07]  /*5970*/  I2F.RP R34, R24 ;  /* 0x0000001800227306 */ /* 0x000e2e0000209400 */
[----:B------:R-:W-:Y:S02]  /*5980*/  @P2 IADD3 R25, PT, PT, R25, 0x1, RZ ;  /* 0x0000000119192810 */ /* 0x000fe40007ffe0ff */
[----:B------:R-:W-:Y:S01]  /*5990*/  ISETP.GE.AND P2, PT, R18, RZ, PT ;  /* 0x000000ff1200720c */ /* 0x000fe20003f46270 */
[----:B0-----:R-:W0:-:S12]  /*59a0*/  MUFU.RCP R34, R34 ;  /* 0x0000002200227308 */ /* 0x001e180000001000 */
[----:B------:R-:W-:Y:S01]  /*59b0*/  @!P2 IMAD.MOV R25, RZ, RZ, -R25 ;  /* 0x000000ffff19a224 */ /* 0x000fe200078e0a19 */
[----:B------:R-:W-:Y:S01]  /*59c0*/  ISETP.NE.AND P2, PT, R26, RZ, PT ;  /* 0x000000ff1a00720c */ /* 0x000fe20003f45270 */
[----:B0-----:R-:W-:-:S04]  /*59d0*/  VIADD R18, R34, 0xffffffe ;  /* 0x0ffffffe22127836 */ /* 0x001fc80000000000 */
[----:B------:R0:W1:Y:S08]  /*59e0*/  F2I.FTZ.U32.TRUNC.NTZ R19, R18 ;  /* 0x0000001200137305 */ /* 0x000070000021f000 */
[----:B------:R-:W-:-:S04]  /*59f0*/  @!P2 LOP3.LUT R25, RZ, R26, RZ, 0x33, !PT ;  /* 0x0000001aff19a212 */ /* 0x000fc800078e33ff */
[----:B------:R-:W-:Y:S02]  /*5a00*/  IABS R34, R25 ;  /* 0x0000001900227213 */ /* 0x000fe40000000000 */
[----:B0-----:R-:W-:Y:S01]  /*5a10*/  MOV R18, RZ ;  /* 0x000000ff00127202 */ /* 0x001fe20000000f00 */
[----:B-1----:R-:W-:-:S04]  /*5a20*/  IMAD.MOV R35, RZ, RZ, -R19 ;  /* 0x000000ffff237224 */ /* 0x002fc800078e0a13 */
[----:B------:R-:W-:-:S04]  /*5a30*/  IMAD R35, R35, R24, RZ ;  /* 0x0000001823237224 */ /* 0x000fc800078e02ff */
[----:B------:R-:W-:Y:S01]  /*5a40*/  IMAD.HI.U32 R19, R19, R35, R18 ;  /* 0x0000002313137227 */ /* 0x000fe200078e0012 */
[-C--:B------:R-:W-:Y:S02]  /*5a50*/  IABS R35, R28.reuse ;  /* 0x0000001c00237213 */ /* 0x080fe40000000000 */
[----:B------:R-:W-:-:S03]  /*5a60*/  LOP3.LUT R18, R25, R28, RZ, 0x3c, !PT ;  /* 0x0000001c19127212 */ /* 0x000fc600078e3cff */
[----:B------:R-:W-:Y:S02]  /*5a70*/  IMAD.MOV R35, RZ, RZ, -R35 ;  /* 0x000000ffff237224 */ /* 0x000fe400078e0a23 */
[----:B------:R-:W-:-:S04]  /*5a80*/  IMAD.HI.U32 R19, R19, R34, RZ ;  /* 0x0000002213137227 */ /* 0x000fc800078e00ff */
[----:B------:R-:W-:Y:S01]  /*5a90*/  IMAD R35, R19, R35, R34 ;  /* 0x0000002313237224 */ /* 0x000fe200078e0222 */
[----:B------:R-:W-:-:S04]  /*5aa0*/  IABS R34, R21 ;  /* 0x0000001500227213 */ /* 0x000fc80000000000 */
[----:B------:R-:W-:-:S13]  /*5ab0*/  ISETP.GT.U32.AND P2, PT, R24, R35, PT ;  /* 0x000000231800720c */ /* 0x000fda0003f44070 */
[----:B------:R-:W-:Y:S02]  /*5ac0*/  @!P2 IMAD.IADD R35, R35, 0x1, -R24 ;  /* 0x000000012323a824 */ /* 0x000fe400078e0a18 */
[----:B------:R-:W-:-:S03]  /*5ad0*/  @!P2 VIADD R19, R19, 0x1 ;  /* 0x000000011313a836 */ /* 0x000fc60000000000 */
[----:B------:R-:W-:-:S13]  /*5ae0*/  ISETP.GE.U32.AND P2, PT, R35, R24, PT ;  /* 0x000000182300720c */ /* 0x000fda0003f46070 */
[----:B------:R-:W-:Y:S02]  /*5af0*/  @P2 IADD3 R19, PT, PT, R19, 0x1, RZ ;  /* 0x0000000113132810 */ /* 0x000fe40007ffe0ff */
[----:B------:R-:W-:Y:S01]  /*5b00*/  ISETP.GE.AND P2, PT, R18, RZ, PT ;  /* 0x000000ff1200720c */ /* 0x000fe20003f46270 */
[----:B------:R-:W-:Y:S02]  /*5b10*/  IMAD.MOV R18, RZ, RZ, -R25 ;  /* 0x000000ffff127224 */ /* 0x000fe400078e0a19 */
[----:B------:R-:W-:Y:S02]  /*5b20*/  IMAD.MOV.U32 R24, RZ, RZ, R19 ;  /* 0x000000ffff187224 */ /* 0x000fe400078e0013 */
[----:B------:R-:W-:Y:S01]  /*5b30*/  IMAD R23, R26, R18, R23 ;  /* 0x000000121a177224 */ /* 0x000fe200078e0217 */
[----:B------:R-:W-:-:S03]  /*5b40*/  IABS R26, R21 ;  /* 0x00000015001a7213 */ /* 0x000fc60000000000 */
[----:B------:R-:W-:Y:S01]  /*5b50*/  @P1 IMAD.MOV.U32 R20, RZ, RZ, R23 ;  /* 0x000000ffff141224 */ /* 0x000fe200078e0017 */
[----:B------:R-:W-:Y:S02]  /*5b60*/  @P0 MOV R2, R23 ;  /* 0x0000001700020202 */ /* 0x000fe40000000f00 */
[----:B------:R-:W-:Y:S01]  /*5b70*/  ISETP.EQ.AND P1, PT, R17, -0x4, PT ;  /* 0xfffffffc1100780c */ /* 0x000fe20003f22270 */
[----:B------:R-:W-:Y:S01]  /*5b80*/  @!P2 IMAD.MOV R24, RZ, RZ, -R24 ;  /* 0x000000ffff18a224 */ /* 0x000fe200078e0a18 */
[----:B------:R-:W-:-:S13]  /*5b90*/  ISETP.NE.AND P2, PT, R28, RZ, PT ;  /* 0x000000ff1c00720c */ /* 0x000fda0003f45270 */
[----:B------:R-:W-:Y:S02]  /*5ba0*/  @!P2 LOP3.LUT R24, RZ, R28, RZ, 0x33, !PT ;  /* 0x0000001cff18a212 */ /* 0x000fe400078e33ff */
[----:B------:R-:W-:-:S03]  /*5bb0*/  ISETP.EQ.AND P2, PT, R17, RZ, PT ;  /* 0x000000ff1100720c */ /* 0x000fc60003f42270 */
[----:B------:R-:W-:-:S04]  /*5bc0*/  IMAD.MOV R18, RZ, RZ, -R24 ;  /* 0x000000ffff127224 */ /* 0x000fc800078e0a18 */
[----:B------:R-:W-:Y:S02]  /*5bd0*/  IMAD R25, R28, R18, R25 ;  /* 0x000000121c197224 */ /* 0x000fe400078e0219 */
[----:B------:R-:W0:Y:S02]  /*5be0*/  I2F.RP R28, R26 ;  /* 0x0000001a001c7306 */ /* 0x000e240000209400 */
[----:B------:R-:W-:Y:S02]  /*5bf0*/  @P0 IMAD.MOV.U32 R20, RZ, RZ, R25 ;  /* 0x000000ffff140224 */ /* 0x000fe400078e0019 */
[----:B------:R-:W-:Y:S01]  /*5c00*/  @P2 IMAD.MOV.U32 R3, RZ, RZ, R22 ;  /* 0x000000ffff032224 */ /* 0x000fe200078e0016 */
[----:B------:R-:W-:Y:S01]  /*5c10*/  @P2 MOV R4, R23 ;  /* 0x0000001700042202 */ /* 0x000fe20000000f00 */
[----:B------:R-:W-:Y:S02]  /*5c20*/  @P1 IMAD.MOV.U32 R3, RZ, RZ, R23 ;  /* 0x000000ffff031224 */ /* 0x000fe400078e0017 */
[----:B------:R-:W-:Y:S01]  /*5c30*/  @P1 IMAD.MOV.U32 R4, RZ, RZ, R25 ;  /* 0x000000ffff041224 */ /* 0x000fe200078e0019 */
[----:B0-----:R-:W0:Y:S02]  /*5c40*/  MUFU.RCP R28, R28 ;  /* 0x0000001c001c7308 */ /* 0x001e240000001000 */
[----:B0-----:R-:W-:Y:S01]  /*5c50*/  VIADD R18, R28, 0xffffffe ;  /* 0x0ffffffe1c127836 */ /* 0x001fe20000000000 */
[----:B------:R-:W-:-:S05]  /*5c60*/  IABS R28, R24 ;  /* 0x00000018001c7213 */ /* 0x000fca0000000000 */
[----:B------:R0:W1:Y:S02]  /*5c70*/  F2I.FTZ.U32.TRUNC.NTZ R19, R18 ;  /* 0x0000001200137305 */ /* 0x000064000021f000 */
[----:B0-----:R-:W-:Y:S02]  /*5c80*/  HFMA2 R18, -RZ, RZ, 0, 0 ;  /* 0x00000000ff127431 */ /* 0x001fe400000001ff */
[----:B-1----:R-:W-:-:S04]  /*5c90*/  IMAD.MOV R35, RZ, RZ, -R19 ;  /* 0x000000ffff237224 */ /* 0x002fc800078e0a13 */
[----:B------:R-:W-:-:S04]  /*5ca0*/  IMAD R35, R35, R26, RZ ;  /* 0x0000001a23237224 */ /* 0x000fc800078e02ff */
[----:B------:R-:W-:-:S04]  /*5cb0*/  IMAD.HI.U32 R19, R19, R35, R18 ;  /* 0x0000002313137227 */ /* 0x000fc800078e0012 */
        /* <DEDUP_REMOVED lines=13> */
[----:B------:R-:W-:-:S03]  /*5d90*/  ISETP.EQ.AND P0, PT, R17, -0x8, PT ;  /* 0xfffffff81100780c */ /* 0x000fc60003f02270 */
[--C-:B------:R-:W-:Y:S02]  /*5da0*/  IMAD.MOV R19, RZ, RZ, -R18.reuse ;  /* 0x000000ffff137224 */ /* 0x100fe400078e0a12 */
[----:B------:R-:W-:Y:S02]  /*5db0*/  @P5 IMAD.MOV.U32 R4, RZ, RZ, R18 ;  /* 0x000000ffff045224 */ /* 0x000fe400078e0012 */
[----:B------:R-:W-:Y:S02]  /*5dc0*/  IMAD R24, R19, UR4, R24 ;  /* 0x0000000413187c24 */ /* 0x000fe4000f8e0218 */
[----:B------:R-:W-:-:S04]  /*5dd0*/  @P6 IMAD.MOV.U32 R20, RZ, RZ, R18 ;  /* 0x000000ffff146224 */ /* 0x000fc800078e0012 */
[----:B------:R-:W-:Y:S01]  /*5de0*/  @P0 MOV R3, R25 ;  /* 0x0000001900030202 */ /* 0x000fe20000000f00 */
[----:B------:R-:W-:Y:S01]  /*5df0*/  @P4 IMAD.MOV.U32 R3, RZ, RZ, R18 ;  /* 0x000000ffff034224 */ /* 0x000fe200078e0012 */
[----:B------:R-:W-:Y:S01]  /*5e00*/  ISETP.EQ.AND P4, PT, R17, 0x8, PT ;  /* 0x000000081100780c */ /* 0x000fe20003f82270 */
[----:B------:R-:W-:Y:S01]  /*5e10*/  @P5 IMAD.MOV.U32 R3, RZ, RZ, R24 ;  /* 0x000000ffff035224 */ /* 0x000fe200078e0018 */
[----:B------:R-:W-:Y:S02]  /*5e20*/  @P0 MOV R4, R24 ;  /* 0x0000001800040202 */ /* 0x000fe40000000f00 */
[----:B------:R-:W-:-:S09]  /*5e30*/  ISETP.NE.AND P5, PT, R27, RZ, PT ;  /* 0x000000ff1b00720c */ /* 0x000fd20003fa5270 */
[----:B------:R-:W-:Y:S01]  /*5e40*/  @P4 MOV R11, R22 ;  /* 0x00000016000b4202 */ /* 0x000fe20000000f00 */
[----:B------:R-:W-:Y:S02]  /*5e50*/  @P3 IMAD.MOV.U32 R11, RZ, RZ, R23 ;  /* 0x000000ffff0b3224 */ /* 0x000fe400078e0017 */
[----:B------:R-:W-:Y:S02]  /*5e60*/  @P2 IMAD.MOV.U32 R11, RZ, RZ, R25 ;  /* 0x000000ffff0b2224 */ /* 0x000fe400078e0019 */
[----:B------:R-:W-:Y:S01]  /*5e70*/  @P0 IMAD.MOV.U32 R11, RZ, RZ, R18 ;  /* 0x000000ffff0b0224 */ /* 0x000fe200078e0012 */
[----:B------:R-:W-:Y:S01]  /*5e80*/  ISETP.NE.AND P0, PT, R33, RZ, PT ;  /* 0x000000ff2100720c */ /* 0x000fe20003f05270 */
[----:B------:R-:W-:Y:S02]  /*5e90*/  @P1 IMAD.MOV.U32 R11, RZ, RZ, R24 ;  /* 0x000000ffff0b1224 */ /* 0x000fe400078e0018 */
[----:B------:R-:W-:Y:S02]  /*5ea0*/  @P5 IMAD.MOV.U32 R14, RZ, RZ, R22 ;  /* 0x000000ffff0e5224 */ /* 0x000fe400078e0016 */
[----:B------:R-:W-:-:S08]  /*5eb0*/  @P5 IMAD.MOV.U32 R9, RZ, RZ, R23 ;  /* 0x000000ffff095224 */ /* 0x000fd000078e0017 */
        /* <DEDUP_REMOVED lines=27> */
[-C--:B------:R-:W-:Y:S01]  /*6070*/  @P0 MOV R8, R18.reuse ;  /* 0x0000001200080202 */ /* 0x080fe20000000f00 */
[----:B------:R-:W-:Y:S01]  /*6080*/  @P4 IMAD.MOV.U32 R14, RZ, RZ, R23 ;  /* 0x000000ffff0e4224 */ /* 0x000fe200078e0017 */
[----:B------:R-:W-:Y:S01]  /*6090*/  ISETP.EQ.AND P0, PT, R17, 0x28, PT ;  /* 0x000000281100780c */ /* 0x000fe20003f02270 */
[--C-:B------:R-:W-:Y:S01]  /*60a0*/  @P3 IMAD.MOV.U32 R14, RZ, RZ, R25.reuse ;  /* 0x000000ffff0e3224 */ /* 0x100fe200078e0019 */
[----:B------:R-:W-:Y:S01]  /*60b0*/  @P1 MOV R14, R18 ;  /* 0x00000012000e1202 */ /* 0x000fe20000000f00 */
[----:B------:R-:W-:-:S02]  /*60c0*/  @P4 IMAD.MOV.U32 R9, RZ, RZ, R25 ;  /* 0x000000ffff094224 */ /* 0x000fc400078e0019 */
[----:B------:R-:W-:Y:S01]  /*60d0*/  @P2 IMAD.MOV.U32 R9, RZ, RZ, R18 ;  /* 0x000000ffff092224 */ /* 0x000fe200078e0012 */
[----:B------:R-:W-:Y:S01]  /*60e0*/  @P3 MOV R9, R24 ;  /* 0x0000001800093202 */ /* 0x000fe20000000f00 */
[--C-:B------:R-:W-:Y:S02]  /*60f0*/  @P1 IMAD.MOV.U32 R8, RZ, RZ, R24.reuse ;  /* 0x000000ffff081224 */ /* 0x100fe400078e0018 */
[----:B------:R-:W-:-:S04]  /*6100*/  @P2 IMAD.MOV.U32 R14, RZ, RZ, R24 ;  /* 0x000000ffff0e2224 */ /* 0x000fc800078e0018 */
[----:B------:R-:W-:Y:S01]  /*6110*/  @P0 MOV R15, R22 ;  /* 0x00000016000f0202 */ /* 0x000fe20000000f00 */
[----:B------:R-:W-:Y:S01]  /*6120*/  @P6 IMAD.MOV.U32 R15, RZ, RZ, R23 ;  /* 0x000000ffff0f6224 */ /* 0x000fe200078e0017 */
[----:B------:R-:W-:Y:S01]  /*6130*/  @P0 MOV R10, R23 ;  /* 0x00000017000a0202 */ /* 0x000fe20000000f00 */
[----:B------:R-:W-:Y:S01]  /*6140*/  IMAD R22, R22, UR6, R5 ;  /* 0x0000000616167c24 */ /* 0x000fe2000f8e0205 */
[----:B------:R-:W-:Y:S01]  /*6150*/  @P6 MOV R10, R25 ;  /* 0x00000019000a6202 */ /* 0x000fe20000000f00 */
[----:B------:R-:W-:Y:S01]  /*6160*/  IMAD R23, R23, UR6, RZ ;  /* 0x0000000617177c24 */ /* 0x000fe2000f8e02ff */
[----:B------:R-:W-:Y:S01]  /*6170*/  @P0 MOV R20, R24 ;  /* 0x0000001800140202 */ /* 0x000fe20000000f00 */
[--C-:B------:R-:W-:Y:S02]  /*6180*/  @P5 IMAD.MOV.U32 R15, RZ, RZ, R25.reuse ;  /* 0x000000ffff0f5224 */ /* 0x100fe400078e0019 */
[----:B------:R-:W-:Y:S01]  /*6190*/  @P0 IMAD.MOV.U32 R2, RZ, RZ, R25 ;  /* 0x000000ffff020224 */ /* 0x000fe200078e0019 */
[----:B------:R-:W-:Y:S01]  /*61a0*/  @P5 MOV R2, R18 ;  /* 0x0000001200025202 */ /* 0x000fe20000000f00 */
[----:B------:R-:W-:-:S02]  /*61b0*/  IMAD R25, R25, UR6, RZ ;  /* 0x0000000619197c24 */ /* 0x000fc4000f8e02ff */
[----:B------:R-:W-:Y:S02]  /*61c0*/  IMAD R22, R23, 0x10, R22 ;  /* 0x0000001017167824 */ /* 0x000fe400078e0216 */
[----:B------:R-:W-:Y:S01]  /*61d0*/  IMAD R5, R24, UR6, RZ ;  /* 0x0000000618057c24 */ /* 0x000fe2000f8e02ff */
[----:B------:R-:W-:Y:S01]  /*61e0*/  UMOV UR6, UR5 ;  /* 0x0000000500067c82 */ /* 0x000fe20008000000 */
[----:B------:R-:W-:Y:S02]  /*61f0*/  IMAD R22, R25, 0x100, R22 ;  /* 0x0000010019167824 */ /* 0x000fe400078e0216 */
[--C-:B------:R-:W-:Y:S02]  /*6200*/  @P3 IMAD.MOV.U32 R15, RZ, RZ, R18.reuse ;  /* 0x000000ffff0f3224 */ /* 0x100fe400078e0012 */
[----:B------:R-:W-:Y:S02]  /*6210*/  @P4 IMAD.MOV.U32 R10, RZ, RZ, R18 ;  /* 0x000000ffff0a4224 */ /* 0x000fe400078e0012 */
[----:B------:R-:W-:-:S02]  /*6220*/  @P4 IMAD.MOV.U32 R15, RZ, RZ, R24 ;  /* 0x000000ffff0f4224 */ /* 0x000fc400078e0018 */
[--C-:B------:R-:W-:Y:S02]  /*6230*/  @P5 IMAD.MOV.U32 R10, RZ, RZ, R24.reuse ;  /* 0x000000ffff0a5224 */ /* 0x100fe400078e0018 */
[----:B------:R-:W-:Y:S02]  /*6240*/  @P6 IMAD.MOV.U32 R2, RZ, RZ, R24 ;  /* 0x000000ffff026224 */ /* 0x000fe400078e0018 */
[----:B------:R-:W-:-:S07]  /*6250*/  IMAD R5, R5, 0x1000, R22 ;  /* 0x0000100005057824 */ /* 0x000fce00078e0216 */
.L_x_9:
[----:B------:R-:W-:Y:S05]  /*6260*/  BRA.U !UP1, `(.L_x_6) ;  /* 0x0000001109147547 */ /* 0x000fea000b800000 */
[----:B------:R-:W-:Y:S02]  /*6270*/  UISETP.NE.AND UP0, UPT, UR12, 0x1, UPT ;  /* 0x000000010c00788c */ /* 0x000fe4000bf05270 */
[----:B------:R-:W-:-:S04]  /*6280*/  ULOP3.LUT UR8, UR8, 0x1, URZ, 0xc0, !UPT ;  /* 0x0000000108087892 */ /* 0x000fc8000f8ec0ff */
[----:B------:R-:W-:-:S03]  /*6290*/  UISETP.NE.U32.AND UP1, UPT, UR8, 0x1, UPT ;  /* 0x000000010800788c */ /* 0x000fc6000bf25070 */
        /* <DEDUP_REMOVED lines=16> */
[----:B------:R-:W-:-:S03]  /*63a0*/  ISETP.EQ.AND P6, PT, R17, 0x2c, PT ;  /* 0x0000002c1100780c */ /* 0x000fc60003fc2270 */
[----:B0-----:R-:W0:Y:S02]  /*63b0*/  MUFU.RCP R24, R24 ;  /* 0x0000001800187308 */ /* 0x001e240000001000 */
[----:B0-----:R-:W-:-:S06]  /*63c0*/  IADD3 R18, PT, PT, R24, 0xffffffe, RZ ;  /* 0x0ffffffe18127810 */ /* 0x001fcc0007ffe0ff */
[----:B------:R0:W1:Y:S02]  /*63d0*/  F2I.FTZ.U32.TRUNC.NTZ R19, R18 ;  /* 0x0000001200137305 */ /* 0x000064000021f000 */
[----:B0-----:R-:W-:Y:S02]  /*63e0*/  IMAD.MOV.U32 R18, RZ, RZ, RZ ;  /* 0x000000ffff127224 */ /* 0x001fe400078e00ff */
[----:B-1----:R-:W-:-:S04]  /*63f0*/  IMAD.MOV R26, RZ, RZ, -R19 ;  /* 0x000000ffff1a7224 */ /* 0x002fc800078e0a13 */
[----:B------:R-:W-:-:S04]  /*6400*/  IMAD R25, R26, R21, RZ ;  /* 0x000000151a197224 */ /* 0x000fc800078e02ff */
        /* <DEDUP_REMOVED lines=10> */
[----:B------:R-:W-:Y:S02]  /*64b0*/  IABS R18, R22 ;  /* 0x0000001600127213 */ /* 0x000fe40000000000 */
[----:B------:R-:W-:Y:S02]  /*64c0*/  P2R R28, PR, RZ, 0x2 ;  /* 0x00000002ff1c7803 */ /* 0x000fe40000000000 */
[----:B------:R-:W-:Y:S01]  /*64d0*/  @P2 MOV R19, R12 ;  /* 0x0000000c00132202 */ /* 0x000fe20000000f00 */
[----:B------:R-:W-:Y:S01]  /*64e0*/  @P0 IMAD.MOV.U32 R19, RZ, RZ, R7 ;  /* 0x000000ffff130224 */ /* 0x000fe200078e0007 */
[C---:B------:R-:W-:Y:S01]  /*64f0*/  ISETP.EQ.AND P2, PT, R17.reuse, 0x1c, PT ;  /* 0x0000001c1100780c */ /* 0x040fe20003f42270 */
[----:B------:R-:W-:Y:S01]  /*6500*/  @P1 IMAD.MOV.U32 R19, RZ, RZ, R13 ;  /* 0x000000ffff131224 */ /* 0x000fe200078e000d */
[----:B------:R-:W-:Y:S01]  /*6510*/  ISETP.EQ.AND P0, PT, R17, 0x30, PT ;  /* 0x000000301100780c */ /* 0x000fe20003f02270 */
[----:B------:R-:W-:Y:S01]  /*6520*/  IMAD.MOV R18, RZ, RZ, -R18 ;  /* 0x000000ffff127224 */ /* 0x000fe200078e0a12 */
[----:B------:R-:W-:-:S02]  /*6530*/  P2R R27, PR, RZ, 0x4 ;  /* 0x00000004ff1b7803 */ /* 0x000fc40000000000 */
[----:B------:R-:W-:-:S07]  /*6540*/  P2R R26, PR, RZ, 0x8 ;  /* 0x00000008ff1a7803 */ /* 0x000fce0000000000 */
[----:B------:R-:W-:Y:S01]  /*6550*/  @P2 IMAD.MOV.U32 R19, RZ, RZ, R8 ;  /* 0x000000ffff132224 */ /* 0x000fe200078e0008 */
[----:B------:R-:W-:Y:S01]  /*6560*/  @P3 MOV R19, R14 ;  /* 0x0000000e00133202 */ /* 0x000fe20000000f00 */
[----:B------:R-:W-:Y:S01]  /*6570*/  @P4 IMAD.MOV.U32 R19, RZ, RZ, R9 ;  /* 0x000000ffff134224 */ /* 0x000fe200078e0009 */
[C---:B------:R-:W-:Y:S01]  /*6580*/  ISETP.EQ.AND P2, PT, R17.reuse, RZ, PT ;  /* 0x000000ff1100720c */ /* 0x040fe20003f42270 */
[----:B------:R-:W-:Y:S01]  /*6590*/  @P5 IMAD.MOV.U32 R19, RZ, RZ, R15 ;  /* 0x000000ffff135224 */ /* 0x000fe200078e000f */
[C---:B------:R-:W-:Y:S01]  /*65a0*/  ISETP.EQ.AND P3, PT, R17.reuse, 0x4, PT ;  /* 0x000000041100780c */ /* 0x040fe20003f62270 */
[----:B------:R-:W-:Y:S01]  /*65b0*/  @P6 IMAD.MOV.U32 R19, RZ, RZ, R10 ;  /* 0x000000ffff136224 */ /* 0x000fe200078e000a */
[----:B------:R-:W-:Y:S02]  /*65c0*/  @P0 MOV R19, R2 ;  /* 0x0000000200130202 */ /* 0x000fe40000000f00 */
[----:B------:R-:W-:-:S13]  /*65d0*/  ISETP.EQ.AND P0, PT, R17, 0x34, PT ;  /* 0x000000341100780c */ /* 0x000fda0003f02270 */
        /* <DEDUP_REMOVED lines=12> */
[----:B------:R-:W-:-:S04]  /*66a0*/  LEA.HI R24, R23, UR4, RZ, 0x8 ;  /* 0x0000000417187c11 */ /* 0x000fc8000f8f40ff */
[----:B------:R-:W-:-:S04]  /*66b0*/  SHF.R.S32.HI R24, RZ, 0x8, R24 ;  /* 0x00000008ff187819 */ /* 0x000fc80000011418 */
[----:B------:R-:W-:Y:S01]  /*66c0*/  IABS R23, R24 ;  /* 0x0000001800177213 */ /* 0x000fe20000000000 */
[----:B------:R-:W-:Y:S01]  /*66d0*/  @!P1 IMAD.MOV R21, RZ, RZ, -R21 ;  /* 0x000000ffff159224 */ /* 0x000fe200078e0a15 */
[----:B------:R-:W-:Y:S02]  /*66e0*/  ISETP.NE.AND P1, PT, R22, RZ, PT ;  /* 0x000000ff1600720c */ /* 0x000fe40003f25270 */
[----:B------:R-:W0:Y:S01]  /*66f0*/  I2F.RP R25, R23 ;  /* 0x0000001700197306 */ /* 0x000e220000209400 */
[----:B------:R-:W-:-:S10]  /*6700*/  R2UR UR4, R24 ;  /* 0x00000000180472ca */ /* 0x000fd400000e0000 */
[----:B------:R-:W-:Y:S02]  /*6710*/  @!P1 LOP3.LUT R21, RZ, R22, RZ, 0x33, !PT ;  /* 0x00000016ff159212 */ /* 0x000fe400078e33ff */
[----:B------:R-:W-:Y:S01]  /*6720*/  ISETP.EQ.AND P1, PT, R17, -0x4, PT ;  /* 0xfffffffc1100780c */ /* 0x000fe20003f22270 */
[----:B0-----:R-:W0:Y:S01]  /*6730*/  MUFU.RCP R25, R25 ;  /* 0x0000001900197308 */ /* 0x001e220000001000 */
[----:B------:R-:W-:-:S05]  /*6740*/  IADD3 R18, PT, PT, -R21, RZ, RZ ;  /* 0x000000ff15127210 */ /* 0x000fca0007ffe1ff */
[----:B------:R-:W-:-:S04]  /*6750*/  IMAD R22, R22, R18, R19 ;  /* 0x0000001216167224 */ /* 0x000fc800078e0213 */
[--C-:B------:R-:W-:Y:S01]  /*6760*/  @P0 IMAD.MOV.U32 R20, RZ, RZ, R22.reuse ;  /* 0x000000ffff140224 */ /* 0x100fe200078e0016 */
[----:B------:R-:W-:Y:S01]  /*6770*/  @P5 MOV R15, R22 ;  /* 0x00000016000f5202 */ /* 0x000fe20000000f00 */
[--C-:B------:R-:W-:Y:S02]  /*6780*/  @P2 IMAD.MOV.U32 R3, RZ, RZ, R22.reuse ;  /* 0x000000ffff032224 */ /* 0x100fe400078e0016 */
[--C-:B------:R-:W-:Y:S02]  /*6790*/  @P3 IMAD.MOV.U32 R4, RZ, RZ, R22.reuse ;  /* 0x000000ffff043224 */ /* 0x100fe400078e0016 */
[--C-:B------:R-:W-:Y:S02]  /*67a0*/  @P4 IMAD.MOV.U32 R9, RZ, RZ, R22.reuse ;  /* 0x000000ffff094224 */ /* 0x100fe400078e0016 */
[----:B0-----:R-:W-:Y:S02]  /*67b0*/  VIADD R18, R25, 0xffffffe ;  /* 0x0ffffffe19127836 */ /* 0x001fe40000000000 */
[----:B------:R-:W-:-:S02]  /*67c0*/  @P6 IMAD.MOV.U32 R10, RZ, RZ, R22 ;  /* 0x000000ffff0a6224 */ /* 0x000fc400078e0016 */
[----:B------:R0:W1:Y:S02]  /*67d0*/  F2I.FTZ.U32.TRUNC.NTZ R19, R18 ;  /* 0x0000001200137305 */ /* 0x000064000021f000 */
        /* <DEDUP_REMOVED lines=25> */
[----:B------:R-:W-:Y:S02]  /*6970*/  @P2 IMAD.MOV.U32 R4, RZ, RZ, R21 ;  /* 0x000000ffff042224 */ /* 0x000fe400078e0015 */
        /* <DEDUP_REMOVED lines=13> */
[--C-:B------:R-:W-:Y:S02]  /*6a50*/  @P2 IMAD.MOV.U32 R12, RZ, RZ, R22.reuse ;  /* 0x000000ffff0c2224 */ /* 0x100fe400078e0016 */
[----:B------:R-:W-:Y:S01]  /*6a60*/  @P0 IMAD.MOV.U32 R12, RZ, RZ, R19 ;  /* 0x000000ffff0c0224 */ /* 0x000fe200078e0013 */
        /* <DEDUP_REMOVED lines=10> */
[----:B------:R-:W-:Y:S01]  /*6b10*/  @P2 IMAD.MOV.U32 R13, RZ, RZ, R19 ;  /* 0x000000ffff0d2224 */ /* 0x000fe200078e0013 */
        /* <DEDUP_REMOVED lines=13> */
[----:B------:R-:W-:Y:S01]  /*6bf0*/  UMOV UR6, UR5 ;  /* 0x0000000500067c82 */ /* 0x000fe20008000000 */
[----:B------:R-:W-:Y:S02]  /*6c00*/  @P5 IMAD.MOV.U32 R2, RZ, RZ, R19 ;  /* 0x000000ffff025224 */ /* 0x000fe400078e0013 */
[--C-:B------:R-:W-:Y:S01]  /*6c10*/  @P6 IMAD.MOV.U32 R2, RZ, RZ, R21.reuse ;  /* 0x000000ffff026224 */ /* 0x100fe200078e0015 */
[----:B------:R-:W-:Y:S01]  /*6c20*/  LEA R5, R5, R22, 0x4 ;  /* 0x0000001605057211 */ /* 0x000fe200078e20ff */
[----:B------:R-:W-:-:S07]  /*6c30*/  @P0 IMAD.MOV.U32 R20, RZ, RZ, R21 ;  /* 0x000000ffff140224 */ /* 0x000fce00078e0015 */
.L_x_10:
[----:B------:R-:W-:Y:S05]  /*6c40*/  BRA.U UP1, `(.L_x_6) ;  /* 0x00000005019c7547 */ /* 0x000fea000b800000 */
[----:B------:R-:W-:Y:S01]  /*6c50*/  IMAD.U32 R17, RZ, RZ, UR4 ;  /* 0x00000004ff117e24 */ /* 0x000fe2000f8e00ff */
[----:B------:R-:W-:Y:S01]  /*6c60*/  USHF.L.U32 UR5, UR6, 0x4, URZ ;  /* 0x0000000406057899 */ /* 0x000fe200080006ff */
[----:B------:R-:W-:-:S03]  /*6c70*/  IMAD.SHL.U32 R18, R16, 0x4, RZ ;  /* 0x0000000410127824 */ /* 0x000fc600078e00ff */
[----:B------:R-:W-:Y:S02]  /*6c80*/  SHF.R.S32.HI R17, RZ, 0x1f, R17 ;  /* 0x0000001fff117819 */ /* 0x000fe40000011411 */
[C---:B------:R-:W-:Y:S02]  /*6c90*/  ISETP.EQ.AND P2, PT, R18.reuse, RZ, PT ;  /* 0x000000ff1200720c */ /* 0x040fe40003f42270 */
[----:B------:R-:W-:Y:S02]  /*6ca0*/  LEA.HI R17, R17, UR4, RZ, 0x4 ;  /* 0x0000000411117c11 */ /* 0x000fe4000f8f20ff */
[C---:B------:R-:W-:Y:S02]  /*6cb0*/  ISETP.EQ.AND P1, PT, R18.reuse, 0x4, PT ;  /* 0x000000041200780c */ /* 0x040fe40003f22270 */
[----:B------:R-:W-:Y:S02]  /*6cc0*/  SHF.R.S32.HI R19, RZ, 0x4, R17 ;  /* 0x00000004ff137819 */ /* 0x000fe40000011411 */
[----:B------:R-:W-:-:S02]  /*6cd0*/  ISETP.EQ.AND P0, PT, R18, 0x8, PT ;  /* 0x000000081200780c */ /* 0x000fc40003f02270 */
[----:B------:R-:W-:Y:S02]  /*6ce0*/  IABS R21, R19 ;  /* 0x0000001300157213 */ /* 0x000fe40000000000 */
[C---:B------:R-:W-:Y:S02]  /*6cf0*/  ISETP.EQ.AND P3, PT, R18.reuse, 0xc, PT ;  /* 0x0000000c1200780c */ /* 0x040fe40003f62270 */
[----:B------:R-:W0:Y:S01]  /*6d00*/  I2F.RP R23, R21 ;  /* 0x0000001500177306 */ /* 0x000e220000209400 */
[----:B------:R-:W-:Y:S02]  /*6d10*/  @P2 MOV R22, R3 ;  /* 0x0000000300162202 */ /* 0x000fe40000000f00 */
[C---:B------:R-:W-:Y:S01]  /*6d20*/  ISETP.EQ.AND P2, PT, R18.reuse, 0x10, PT ;  /* 0x000000101200780c */ /* 0x040fe20003f42270 */
[----:B------:R-:W-:Y:S01]  /*6d30*/  @P1 IMAD.MOV.U32 R22, RZ, RZ, R4 ;  /* 0x000000ffff161224 */ /* 0x000fe200078e0004 */
[C---:B------:R-:W-:Y:S02]  /*6d40*/  ISETP.EQ.AND P1, PT, R18.reuse, 0x14, PT ;  /* 0x000000141200780c */ /* 0x040fe40003f22270 */
[----:B------:R-:W-:Y:S01]  /*6d50*/  @P0 IMAD.MOV.U32 R22, RZ, RZ, R11 ;  /* 0x000000ffff160224 */ /* 0x000fe200078e000b */
[----:B------:R-:W-:-:S02]  /*6d60*/  ISETP.EQ.AND P0, PT, R18, 0x18, PT ;  /* 0x000000181200780c */ /* 0x000fc40003f02270 */
[C---:B------:R-:W-:Y:S01]  /*6d70*/  ISETP.EQ.AND P4, PT, R18.reuse, 0x28, PT ;  /* 0x000000281200780c */ /* 0x040fe20003f82270 */
[----:B------:R-:W-:Y:S01]  /*6d80*/  @P3 IMAD.MOV.U32 R22, RZ, RZ, R6 ;  /* 0x000000ffff163224 */ /* 0x000fe200078e0006 */
[C---:B------:R-:W-:Y:S02]  /*6d90*/  ISETP.EQ.AND P3, PT, R18.reuse, 0x24, PT ;  /* 0x000000241200780c */ /* 0x040fe40003f62270 */
[C---:B------:R-:W-:Y:S01]  /*6da0*/  ISETP.EQ.AND P5, PT, R18.reuse, 0x2c, PT ;  /* 0x0000002c1200780c */ /* 0x040fe20003fa2270 */
[----:B0-----:R-:W0:Y:S01]  /*6db0*/  MUFU.RCP R23, R23 ;  /* 0x0000001700177308 */ /* 0x001e220000001000 */
[----:B------:R-:W-:Y:S02]  /*6dc0*/  @P2 MOV R22, R12 ;  /* 0x0000000c00162202 */ /* 0x000fe40000000f00 */
[----:B------:R-:W-:Y:S01]  /*6dd0*/  @P1 IMAD.MOV.U32 R22, RZ, RZ, R7 ;  /* 0x000000ffff161224 */ /* 0x000fe200078e0007 */
[C---:B------:R-:W-:Y:S02]  /*6de0*/  ISETP.EQ.AND P1, PT, R18.reuse, 0x1c, PT ;  /* 0x0000001c1200780c */ /* 0x040fe40003f22270 */
[----:B------:R-:W-:Y:S01]  /*6df0*/  ISETP.EQ.AND P2, PT, R18, 0x20, PT ;  /* 0x000000201200780c */ /* 0x000fe20003f42270 */
[----:B------:R-:W-:Y:S01]  /*6e00*/  @P0 IMAD.MOV.U32 R22, RZ, RZ, R13 ;  /* 0x000000ffff160224 */ /* 0x000fe200078e000d */
[----:B------:R-:W-:-:S02]  /*6e10*/  P2R R25, PR, RZ, 0x1 ;  /* 0x00000001ff197803 */ /* 0x000fc40000000000 */
[C---:B------:R-:W-:Y:S02]  /*6e20*/  ISETP.EQ.AND P6, PT, R18.reuse, 0x30, PT ;  /* 0x000000301200780c */ /* 0x040fe40003fc2270 */
[C---:B------:R-:W-:Y:S02]  /*6e30*/  ISETP.EQ.AND P0, PT, R18.reuse, 0x34, PT ;  /* 0x000000341200780c */ /* 0x040fe40003f02270 */
[----:B------:R-:W-:Y:S02]  /*6e40*/  P2R R27, PR, RZ, 0x2 ;  /* 0x00000002ff1b7803 */ /* 0x000fe40000000000 */
[----:B------:R-:W-:Y:S01]  /*6e50*/  P2R R26, PR, RZ, 0x4 ;  /* 0x00000004ff1a7803 */ /* 0x000fe20000000000 */
[----:B0-----:R-:W-:Y:S01]  /*6e60*/  VIADD R16, R23, 0xffffffe ;  /* 0x0ffffffe17107836 */ /* 0x001fe20000000000 */
[----:B------:R-:W-:Y:S01]  /*6e70*/  @P1 MOV R22, R8 ;  /* 0x0000000800161202 */ /* 0x000fe20000000f00 */
[----:B------:R-:W-:Y:S01]  /*6e80*/  @P2 IMAD.MOV.U32 R22, RZ, RZ, R14 ;  /* 0x000000ffff162224 */ /* 0x000fe200078e000e */
[C---:B------:R-:W-:Y:S01]  /*6e90*/  ISETP.EQ.AND P1, PT, R18.reuse, 0x4, PT ;  /* 0x000000041200780c */ /* 0x040fe20003f22270 */
[----:B------:R0:W1:Y:S01]  /*6ea0*/  F2I.FTZ.U32.TRUNC.NTZ R17, R16 ;  /* 0x0000001000117305 */ /* 0x000062000021f000 */
[----:B------:R-:W-:Y:S01]  /*6eb0*/  @P3 IMAD.MOV.U32 R22, RZ, RZ, R9 ;  /* 0x000000ffff163224 */ /* 0x000fe200078e0009 */
[----:B------:R-:W-:Y:S01]  /*6ec0*/  @P4 MOV R22, R15 ;  /* 0x0000000f00164202 */ /* 0x000fe20000000f00 */
[----:B------:R-:W-:Y:S01]  /*6ed0*/  @P5 IMAD.MOV.U32 R22, RZ, RZ, R10 ;  /* 0x000000ffff165224 */ /* 0x000fe200078e000a */
[----:B------:R-:W-:Y:S01]  /*6ee0*/  ISETP.EQ.AND P2, PT, R18, 0xc, PT ;  /* 0x0000000c1200780c */ /* 0x000fe20003f42270 */
[----:B------:R-:W-:-:S02]  /*6ef0*/  @P6 IMAD.MOV.U32 R22, RZ, RZ, R2 ;  /* 0x000000ffff166224 */ /* 0x000fc400078e0002 */
[----:B------:R-:W-:Y:S02]  /*6f00*/  @P0 IMAD.MOV.U32 R22, RZ, RZ, R20 ;  /* 0x000000ffff160224 */ /* 0x000fe400078e0014 */
[----:B0-----:R-:W-:Y:S02]  /*6f10*/  HFMA2 R16, -RZ, RZ, 0, 0 ;  /* 0x00000000ff107431 */ /* 0x001fe400000001ff */
[----:B-1----:R-:W-:-:S04]  /*6f20*/  IMAD.MOV R24, RZ, RZ, -R17 ;  /* 0x000000ffff187224 */ /* 0x002fc800078e0a11 */
[----:B------:R-:W-:-:S04]  /*6f30*/  IMAD R23, R24, R21, RZ ;  /* 0x0000001518177224 */ /* 0x000fc800078e02ff */
[----:B------:R-:W-:Y:S01]  /*6f40*/  IMAD.HI.U32 R16, R17, R23, R16 ;  /* 0x0000001711107227 */ /* 0x000fe200078e0010 */
[----:B------:R-:W-:Y:S02]  /*6f50*/  IABS R23, R19 ;  /* 0x0000001300177213 */ /* 0x000fe40000000000 */
        /* <DEDUP_REMOVED lines=18> */
[----:B------:R-:W-:Y:S02]  /*7080*/  IMAD R22, R19, R17, R22 ;  /* 0x0000001113167224 */ /* 0x000fe400078e0216 */
        /* <DEDUP_REMOVED lines=9> */
[----:B------:R-:W-:-:S04]  /*7120*/  IMAD R5, R22, UR6, R5 ;  /* 0x0000000616057c24 */ /* 0x000fc8000f8e0205 */
        /* <DEDUP_REMOVED lines=25> */
.L_x_6:
[----:B------:R-:W0:Y:S02]  /*72c0*/  LDC.64 R16, c[0x0][0x380] ;  /* 0x0000e000ff107b82 */ /* 0x000e240000000a00 */
[----:B0-----:R-:W-:-:S06]  /*72d0*/  IMAD.WIDE R16, R0, 0x2, R16 ;  /* 0x0000000200107825 */ /* 0x001fcc00078e0210 */
[----:B------:R-:W2:Y:S01]  /*72e0*/  LDG.E.U16 R17, desc[UR10][R16.64] ;  /* 0x0000000a10117981 */ /* 0x000ea2000c1e1500 */
[----:B------:R-:W-:-:S04]  /*72f0*/  USHF.L.U32 UR7, UR7, 0x2, URZ ;  /* 0x0000000207077899 */ /* 0x000fc800080006ff */
[----:B------:R-:W-:Y:S02]  /*7300*/  UISETP.EQ.AND UP0, UPT, UR7, 0x4, UPT ;  /* 0x000000040700788c */ /* 0x000fe4000bf02270 */
[----:B------:R-:W-:Y:S02]  /*7310*/  UISETP.EQ.AND UP1, UPT, UR7, 0x8, UPT ;  /* 0x000000080700788c */ /* 0x000fe4000bf22270 */
[----:B------:R-:W-:Y:S02]  /*7320*/  ISETP.EQ.AND P0, PT, RZ, UR7, PT ;  /* 0x00000007ff007c0c */ /* 0x000fe4000bf02270 */
[----:B------:R-:W-:Y:S01]  /*7330*/  PLOP3.LUT P1, PT, PT, PT, UP0, 0x80, 0x8 ;  /* 0x000000000008781c */ /* 0x000fe20003f2f008 */
[----:B------:R-:W-:Y:S01]  /*7340*/  UISETP.EQ.AND UP0, UPT, UR7, 0xc, UPT ;  /* 0x0000000c0700788c */ /* 0x000fe2000bf02270 */
[----:B------:R-:W-:Y:S01]  /*7350*/  PLOP3.LUT P2, PT, PT, PT, UP1, 0x80, 0x8 ;  /* 0x000000000008781c */ /* 0x000fe20003f4f018 */
[----:B------:R-:W-:-:S04]  /*7360*/  UISETP.EQ.AND UP1, UPT, UR7, 0x10, UPT ;  /* 0x000000100700788c */ /* 0x000fc8000bf22270 */
[----:B------:R-:W-:Y:S01]  /*7370*/  PLOP3.LUT P3, PT, PT, PT, UP0, 0x80, 0x8 ;  /* 0x000000000008781c */ /* 0x000fe20003f6f008 */
[----:B------:R-:W-:Y:S01]  /*7380*/  UISETP.EQ.AND UP0, UPT, UR7, 0x14, UPT ;  /* 0x000000140700788c */ /* 0x000fe2000bf02270 */
[----:B------:R-:W-:Y:S01]  /*7390*/  PLOP3.LUT P0, PT, PT, PT, UP1, 0x80, 0x8 ;  /* 0x000000000008781c */ /* 0x000fe20003f0f018 */
[----:B------:R-:W-:-:S03]  /*73a0*/  UISETP.EQ.AND UP1, UPT, UR7, 0x18, UPT ;  /* 0x000000180700788c */ /* 0x000fc6000bf22270 */
[----:B------:R-:W-:Y:S01]  /*73b0*/  @P1 IMAD.MOV.U32 R3, RZ, RZ, R4 ;  /* 0x000000ffff031224 */ /* 0x000fe200078e0004 */
[----:B------:R-:W-:Y:S01]  /*73c0*/  PLOP3.LUT P1, PT, PT, PT, UP0, 0x80, 0x8 ;  /* 0x000000000008781c */ /* 0x000fe20003f2f008 */
[----:B------:R-:W-:Y:S01]  /*73d0*/  UISETP.EQ.AND UP0, UPT, UR7, 0x1c, UPT ;  /* 0x0000001c0700788c */ /* 0x000fe2000bf02270 */
[----:B------:R-:W-:Y:S02]  /*73e0*/  @P2 MOV R3, R11 ;  /* 0x0000000b00032202 */ /* 0x000fe40000000f00 */
[----:B------:R-:W-:Y:S01]  /*73f0*/  PLOP3.LUT P2, PT, PT, PT, UP1, 0x80, 0x8 ;  /* 0x000000000008781c */ /* 0x000fe20003f4f018 */
[----:B------:R-:W-:Y:S01]  /*7400*/  UISETP.EQ.AND UP1, UPT, UR7, 0x20, UPT ;  /* 0x000000200700788c */ /* 0x000fe2000bf22270 */
[----:B------:R-:W-:Y:S01]  /*7410*/  @P3 IMAD.MOV.U32 R3, RZ, RZ, R6 ;  /* 0x000000ffff033224 */ /* 0x000fe200078e0006 */
[----:B------:R-:W-:Y:S01]  /*7420*/  PLOP3.LUT P3, PT, PT, PT, UP0, 0x80, 0x8 ;  /* 0x000000000008781c */ /* 0x000fe20003f6f008 */
[----:B------:R-:W-:Y:S01]  /*7430*/  UISETP.EQ.AND UP0, UPT, UR7, 0x24, UPT ;  /* 0x000000240700788c */ /* 0x000fe2000bf02270 */
[----:B------:R-:W-:-:S02]  /*7440*/  @P0 IMAD.MOV.U32 R3, RZ, RZ, R12 ;  /* 0x000000ffff030224 */ /* 0x000fc400078e000c */
[----:B------:R-:W-:Y:S01]  /*7450*/  PLOP3.LUT P0, PT, PT, PT, UP1, 0x80, 0x8 ;  /* 0x000000000008781c */ /* 0x000fe20003f0f018 */
[----:B------:R-:W-:Y:S01]  /*7460*/  UISETP.EQ.AND UP1, UPT, UR7, 0x28, UPT ;  /* 0x000000280700788c */ /* 0x000fe2000bf22270 */
[----:B------:R-:W-:Y:S01]  /*7470*/  @P1 IMAD.MOV.U32 R3, RZ, RZ, R7 ;  /* 0x000000ffff031224 */ /* 0x000fe200078e0007 */
[----:B------:R-:W-:Y:S01]  /*7480*/  PLOP3.LUT P1, PT, PT, PT, UP0, 0x80, 0x8 ;  /* 0x000000000008781c */ /* 0x000fe20003f2f008 */
[----:B------:R-:W-:Y:S01]  /*7490*/  UISETP.EQ.AND UP0, UPT, UR7, 0x2c, UPT ;  /* 0x0000002c0700788c */ /* 0x000fe2000bf02270 */
[----:B------:R-:W0:Y:S01]  /*74a0*/  LDC.64 R6, c[0x0][0x390] ;  /* 0x0000e400ff067b82 */ /* 0x000e220000000a00 */
[----:B------:R-:W-:Y:S02]  /*74b0*/  @P2 MOV R3, R13 ;  /* 0x0000000d00032202 */ /* 0x000fe40000000f00 */
[----:B------:R-:W-:Y:S01]  /*74c0*/  PLOP3.LUT P2, PT, PT, PT, UP1, 0x80, 0x8 ;  /* 0x000000000008781c */ /* 0x000fe20003f4f018 */
[----:B------:R-:W-:Y:S01]  /*74d0*/  @P3 IMAD.MOV.U32 R3, RZ, RZ, R8 ;  /* 0x000000ffff033224 */ /* 0x000fe200078e0008 */
[----:B------:R-:W-:Y:S01]  /*74e0*/  UISETP.EQ.AND UP1, UPT, UR7, 0x30, UPT ;  /* 0x000000300700788c */ /* 0x000fe2000bf22270 */
[----:B------:R-:W-:Y:S01]  /*74f0*/  PLOP3.LUT P3, PT, PT, PT, UP0, 0x80, 0x8 ;  /* 0x000000000008781c */ /* 0x000fe20003f6f008 */
[----:B------:R-:W-:Y:S01]  /*7500*/  UISETP.EQ.AND UP0, UPT, UR7, 0x34, UPT ;  /* 0x000000340700788c */ /* 0x000fe2000bf02270 */
[----:B------:R-:W-:-:S03]  /*7510*/  @P0 IMAD.MOV.U32 R3, RZ, RZ, R14 ;  /* 0x000000ffff030224 */ /* 0x000fc600078e000e */
[----:B------:R-:W-:Y:S01]  /*7520*/  @P1 IMAD.MOV.U32 R3, RZ, RZ, R9 ;  /* 0x000000ffff031224 */ /* 0x000fe200078e0009 */
[----:B------:R-:W-:Y:S01]  /*7530*/  PLOP3.LUT P0, PT, PT, PT, UP1, 0x80, 0x8 ;  /* 0x000000000008781c */ /* 0x000fe20003f0f018 */
[----:B------:R-:W1:Y:S01]  /*7540*/  LDC.64 R8, c[0x0][0x388] ;  /* 0x0000e200ff087b82 */ /* 0x000e620000000a00 */
[----:B------:R-:W-:Y:S02]  /*7550*/  PLOP3.LUT P1, PT, PT, PT, UP0, 0x80, 0x8 ;  /* 0x000000000008781c */ /* 0x000fe40003f2f008 */
[----:B------:R-:W-:-:S03]  /*7560*/  @P2 MOV R3, R15 ;  /* 0x0000000f00032202 */ /* 0x000fc60000000f00 */
[----:B------:R-:W-:-:S06]  /*7570*/  @P3 IMAD.MOV.U32 R3, RZ, RZ, R10 ;  /* 0x000000ffff033224 */ /* 0x000fcc00078e000a */
[----:B------:R-:W-:Y:S02]  /*7580*/  @P0 IMAD.MOV.U32 R3, RZ, RZ, R2 ;  /* 0x000000ffff030224 */ /* 0x000fe400078e0002 */
[----:B------:R-:W-:-:S04]  /*7590*/  @P1 IMAD.MOV.U32 R3, RZ, RZ, R20 ;  /* 0x000000ffff031224 */ /* 0x000fc800078e0014 */
[----:B------:R-:W-:Y:S02]  /*75a0*/  IMAD R11, R3, UR5, R5 ;  /* 0x00000005030b7c24 */ /* 0x000fe4000f8e0205 */
[----:B------:R-:W3:Y:S02]  /*75b0*/  LDC.64 R4, c[0x0][0x398] ;  /* 0x0000e600ff047b82 */ /* 0x000ee40000000a00 */
[----:B0-----:R-:W-:-:S04]  /*75c0*/  IMAD.WIDE R2, R11, 0x2, R6 ;  /* 0x000000020b027825 */ /* 0x001fc800078e0206 */
[----:B-1----:R-:W-:Y:S01]  /*75d0*/  IMAD.WIDE R6, R0, 0x2, R8 ;  /* 0x0000000200067825 */ /* 0x002fe200078e0208 */
[----:B--2---:R-:W-:Y:S05]  /*75e0*/  STG.E.U16 desc[UR10][R2.64], R17 ;  /* 0x0000001102007986 */ /* 0x004fea000c10150a */
[----:B------:R-:W2:Y:S01]  /*75f0*/  LDG.E.U16 R7, desc[UR10][R6.64] ;  /* 0x0000000a06077981 */ /* 0x000ea2000c1e1500 */
[----:B---3--:R-:W-:-:S05]  /*7600*/  IMAD.WIDE R4, R11, 0x2, R4 ;  /* 0x000000020b047825 */ /* 0x008fca00078e0204 */
[----:B--2---:R-:W-:Y:S01]  /*7610*/  STG.E.U16 desc[UR10][R4.64], R7 ;  /* 0x0000000704007986 */ /* 0x004fe2000c10150a */
[----:B------:R-:W-:Y:S05]  /*7620*/  EXIT ;  /* 0x000000000000794d */ /* 0x000fea0003800000 */
.L_x_0:
[----:B------:R-:W-:Y:S01]  /*7630*/  SHF.R.S32.HI R2, RZ, 0x1f, R5 ;  /* 0x0000001fff027819 */ /* 0x000fe20000011405 */
[----:B------:R-:W0:Y:S01]  /*7640*/  LDCU UR5, c[0x0][0x3a4] ;  /* 0x00007480ff0577ac */ /* 0x000e220008000800 */
[----:B------:R-:W-:Y:S02]  /*7650*/  IABS R8, R0 ;  /* 0x0000000000087213 */ /* 0x000fe40000000000 */
[----:B------:R-:W-:Y:S01]  /*7660*/  LEA.HI R2, R2, R5, RZ, 0x4 ;  /* 0x0000000502027211 */ /* 0x000fe200078f20ff */
[----:B------:R-:W-:-:S03]  /*7670*/  UMOV UR4, 0x10 ;  /* 0x0000001000047882 */ /* 0x000fc60000000000 */
[----:B------:R-:W-:-:S04]  /*7680*/  SHF.R.S32.HI R3, RZ, 0x4, R2 ;  /* 0x00000004ff037819 */ /* 0x000fc80000011402 */
[-C--:B------:R-:W-:Y:S02]  /*7690*/  IABS R7, R3.reuse ;  /* 0x0000000300077213 */ /* 0x080fe40000000000 */
[----:B------:R-:W-:Y:S02]  /*76a0*/  IABS R10, R3 ;  /* 0x00000003000a7213 */ /* 0x000fe40000000000 */
[----:B------:R-:W1:Y:S01]  /*76b0*/  I2F.RP R2, R7 ;  /* 0x0000000700027306 */ /* 0x000e620000209400 */
[----:B0-----:R-:W-:-:S07]  /*76c0*/  UISETP.GE.AND UP0, UPT, UR5, 0x2, UPT ;  /* 0x000000020500788c */ /* 0x001fce000bf06270 */
[----:B-1----:R-:W0:Y:S02]  /*76d0*/  MUFU.RCP R2, R2 ;  /* 0x0000000200027308 */ /* 0x002e240000001000 */
[----:B0-----:R-:W-:Y:S02]  /*76e0*/  IADD3 R4, PT, PT, R2, 0xffffffe, RZ ;  /* 0x0ffffffe02047810 */ /* 0x001fe40007ffe0ff */
[----:B------:R-:W-:-:S04]  /*76f0*/  IADD3 R2, PT, PT, RZ, -R10, RZ ;  /* 0x8000000aff027210 */ /* 0x000fc80007ffe0ff */
[----:B------:R0:W1:Y:S02]  /*7700*/  F2I.FTZ.U32.TRUNC.NTZ R5, R4 ;  /* 0x0000000400057305 */ /* 0x000064000021f000 */
[----:B0-----:R-:W-:Y:S02]  /*7710*/  IMAD.MOV.U32 R4, RZ, RZ, RZ ;  /* 0x000000ffff047224 */ /* 0x001fe400078e00ff */
[----:B-1----:R-:W-:-:S04]  /*7720*/  IMAD.MOV R6, RZ, RZ, -R5 ;  /* 0x000000ffff067224 */ /* 0x002fc800078e0a05 */
[----:B------:R-:W-:Y:S02]  /*7730*/  IMAD R9, R6, R7, RZ ;  /* 0x0000000706097224 */ /* 0x000fe400078e02ff */
[----:B------:R-:W-:Y:S02]  /*7740*/  IMAD.MOV.U32 R6, RZ, RZ, R8 ;  /* 0x000000ffff067224 */ /* 0x000fe400078e0008 */
[----:B------:R-:W-:-:S06]  /*7750*/  IMAD.HI.U32 R5, R5, R9, R4 ;  /* 0x0000000905057227 */ /* 0x000fcc00078e0004 */
        /* <DEDUP_REMOVED lines=9> */
[----:B------:R-:W-:-:S05]  /*77f0*/  @P0 VIADD R5, R5, 0x1 ;  /* 0x0000000105050836 */ /* 0x000fca0000000000 */
[----:B------:R-:W-:-:S05]  /*7800*/  MOV R4, R5 ;  /* 0x0000000500047202 */ /* 0x000fca0000000f00 */
[----:B------:R-:W-:Y:S01]  /*7810*/  @!P2 IMAD.MOV R4, RZ, RZ, -R4 ;  /* 0x000000ffff04a224 */ /* 0x000fe200078e0a04 */
[----:B------:R-:W-:-:S05]  /*7820*/  @!P1 LOP3.LUT R4, RZ, R3, RZ, 0x33, !PT ;  /* 0x00000003ff049212 */ /* 0x000fca00078e33ff */
[----:B------:R-:W-:-:S04]  /*7830*/  IMAD.MOV R2, RZ, RZ, -R4 ;  /* 0x000000ffff027224 */ /* 0x000fc800078e0a04 */
[----:B------:R-:W-:-:S04]  /*7840*/  IMAD R2, R3, R2, R0 ;  /* 0x0000000203027224 */ /* 0x000fc800078e0200 */
[----:B------:R-:W-:Y:S01]  /*7850*/  IMAD.MOV.U32 R17, RZ, RZ, R2 ;  /* 0x000000ffff117224 */ /* 0x000fe200078e0002 */
[----:B------:R-:W-:Y:S06]  /*7860*/  BRA.U !UP0, `(.L_x_11) ;  /* 0x0000002d08fc7547 */ /* 0x000fec000b800000 */
[----:B------:R-:W-:Y:S01]  /*7870*/  UIADD3 UR4, UPT, UPT, UR5, -0x2, URZ ;  /* 0xfffffffe05047890 */ /* 0x000fe2000fffe0ff */
[----:B------:R-:W-:Y:S01]  /*7880*/  HFMA2 R20, -RZ, RZ, 0, 5.9604644775390625e-08 ;  /* 0x00000001ff147431 */ /* 0x000fe200000001ff */
[----:B------:R-:W-:Y:S02]  /*7890*/  UIADD3 UR6, UPT, UPT, UR5, -0x1, URZ ;  /* 0xffffffff05067890 */ /* 0x000fe4000fffe0ff */
[----:B------:R-:W-:Y:S02]  /*78a0*/  UISETP.GE.U32.AND UP0, UPT, UR4, 0x7, UPT ;  /* 0x000000070400788c */ /* 0x000fe4000bf06070 */
[----:B------:R-:W-:Y:S01]  /*78b0*/  ULOP3.LUT UR7, UR6, 0x7, URZ, 0xc0, !UPT ;  /* 0x0000000706077892 */ /* 0x000fe2000f8ec0ff */
[----:B------:R-:W-:-:S06]  /*78c0*/  UMOV UR5, 0x10 ;  /* 0x0000001000057882 */ /* 0x000fcc0000000000 */
[----:B------:R-:W-:Y:S05]  /*78d0*/  BRA.U !UP0, `(.L_x_12) ;  /* 0x0000000d08f47547 */ /* 0x000fea000b800000 */
[----:B------:R-:W-:Y:S01]  /*78e0*/  ULOP3.LUT UR4, UR6, 0xfffffff8, URZ, 0xc0, !UPT ;  /* 0xfffffff806047892 */ /* 0x000fe2000f8ec0ff */
[----:B------:R-:W-:Y:S02]  /*78f0*/  IMAD.MOV.U32 R25, RZ, RZ, 0x10 ;  /* 0x00000010ff197424 */ /* 0x000fe400078e00ff */
[----:B------:R-:W-:Y:S01]  /*7900*/  IMAD.MOV.U32 R20, RZ, RZ, RZ ;  /* 0x000000ffff147224 */ /* 0x000fe200078e00ff */
[----:B------:R-:W-:-:S12]  /*7910*/  UIADD3 UR4, UPT, UPT, -UR4, URZ, URZ ;  /* 0x000000ff04047290 */ /* 0x000fd8000fffe1ff */
.L_x_13:
[----:B------:R-:W-:Y:S01]  /*7920*/  SHF.R.S32.HI R22, RZ, 0x1f, R3 ;  /* 0x0000001fff167819 */ /* 0x000fe20000011403 */
[----:B------:R-:W-:Y:S01]  /*7930*/  UIADD3 UR4, UPT, UPT, UR4, 0x8, URZ ;  /* 0x0000000804047890 */ /* 0x000fe2000fffe0ff */
[C---:B------:R-:W-:Y:S02]  /*7940*/  ISETP.EQ.AND P4, PT, R25.reuse, 0x10, PT ;  /* 0x000000101900780c */ /* 0x040fe40003f82270 */
[----:B------:R-:W-:Y:S01]  /*7950*/  LEA.HI R23, R22, R3, RZ, 0x4 ;  /* 0x0000000316177211 */ /* 0x000fe200078f20ff */
[----:B------:R-:W-:Y:S01]  /*7960*/  UISETP.NE.AND UP0, UPT, UR4, URZ, UPT ;  /* 0x000000ff0400728c */ /* 0x000fe2000bf05270 */
[C---:B------:R-:W-:Y:S02]  /*7970*/  ISETP.EQ.AND P3, PT, R25.reuse, 0x18, PT ;  /* 0x000000181900780c */ /* 0x040fe40003f62270 */
[----:B------:R-:W-:Y:S02]  /*7980*/  SHF.R.S32.HI R23, RZ, 0x4, R23 ;  /* 0x00000004ff177819 */ /* 0x000fe40000011417 */
[----:B------:R-:W-:-:S02]  /*7990*/  ISETP.EQ.AND P2, PT, R25, 0x20, PT ;  /* 0x000000201900780c */ /* 0x000fc40003f42270 */
[-C--:B------:R-:W-:Y:S02]  /*79a0*/  IABS R21, R23.reuse ;  /* 0x0000001700157213 */ /* 0x080fe40000000000 */
[C---:B------:R-:W-:Y:S02]  /*79b0*/  ISETP.EQ.AND P0, PT, R25.reuse, 0x28, PT ;  /* 0x000000281900780c */ /* 0x040fe40003f02270 */
[----:B------:R-:W0:Y:S01]  /*79c0*/  I2F.RP R24, R21 ;  /* 0x0000001500187306 */ /* 0x000e220000209400 */
[C---:B------:R-:W-:Y:S02]  /*79d0*/  ISETP.EQ.AND P1, PT, R25.reuse, 0x30, PT ;  /* 0x000000301900780c */ /* 0x040fe40003f22270 */
[C---:B------:R-:W-:Y:S02]  /*79e0*/  ISETP.EQ.AND P5, PT, R25.reuse, 0x38, PT ;  /* 0x000000381900780c */ /* 0x040fe40003fa2270 */
[----:B------:R-:W-:Y:S02]  /*79f0*/  ISETP.EQ.AND P6, PT, R25, 0x40, PT ;  /* 0x000000401900780c */ /* 0x000fe40003fc2270 */
[----:B------:R-:W-:Y:S01]  /*7a00*/  IADD3 R20, PT, PT, R20, 0x8, RZ ;  /* 0x0000000814147810 */ /* 0x000fe20007ffe0ff */
[----:B0-----:R-:W0:Y:S02]  /*7a10*/  MUFU.RCP R24, R24 ;  /* 0x0000001800187308 */ /* 0x001e240000001000 */
[----:B0-----:R-:W-:Y:S01]  /*7a20*/  VIADD R19, R24, 0xffffffe ;  /* 0x0ffffffe18137836 */ /* 0x001fe20000000000 */
[----:B------:R-:W-:-:S05]  /*7a30*/  IABS R24, R23 ;  /* 0x0000001700187213 */ /* 0x000fca0000000000 */
[----:B------:R-:W0:Y:S01]  /*7a40*/  F2I.FTZ.U32.TRUNC.NTZ R19, R19 ;  /* 0x0000001300137305 */ /* 0x000e22000021f000 */
[----:B------:R-:W-:Y:S01]  /*7a50*/  IMAD.MOV R24, RZ, RZ, -R24 ;  /* 0x000000ffff187224 */ /* 0x000fe200078e0a18 */
[----:B0-----:R-:W-:-:S05]  /*7a60*/  IADD3 R18, PT, PT, RZ, -R19, RZ ;  /* 0x80000013ff127210 */ /* 0x001fca0007ffe0ff */
[----:B------:R-:W-:Y:S02]  /*7a70*/  IMAD R27, R18, R21, RZ ;  /* 0x00000015121b7224 */ /* 0x000fe400078e02ff */
[----:B------:R-:W-:-:S04]  /*7a80*/  IMAD.MOV.U32 R18, RZ, RZ, RZ ;  /* 0x000000ffff127224 */ /* 0x000fc800078e00ff */
[----:B------:R-:W-:Y:S01]  /*7a90*/  IMAD.HI.U32 R26, R19, R27, R18 ;  /* 0x0000001b131a7227 */ /* 0x000fe200078e0012 */
[----:B------:R-:W-:-:S03]  /*7aa0*/  P2R R27, PR, RZ, 0x10 ;  /* 0x00000010ff1b7803 */ /* 0x000fc60000000000 */
[----:B------:R-:W-:Y:S02]  /*7ab0*/  @P4 IMAD.MOV.U32 R18, RZ, RZ, R4 ;  /* 0x000000ffff124224 */ /* 0x000fe400078e0004 */
[----:B------:R-:W-:Y:S01]  /*7ac0*/  @P3 IMAD.MOV.U32 R18, RZ, RZ, R6 ;  /* 0x000000ffff123224 */ /* 0x000fe200078e0006 */
[----:B------:R-:W-:Y:S01]  /*7ad0*/  @P2 MOV R18, R7 ;  /* 0x0000000700122202 */ /* 0x000fe20000000f00 */
[----:B------:R-:W-:Y:S02]  /*7ae0*/  @P0 IMAD.MOV.U32 R18, RZ, RZ, R8 ;  /* 0x000000ffff120224 */ /* 0x000fe400078e0008 */
[----:B------:R-:W-:Y:S02]  /*7af0*/  @P1 IMAD.MOV.U32 R18, RZ, RZ, R9 ;  /* 0x000000ffff121224 */ /* 0x000fe400078e0009 */
[----:B------:R-:W-:Y:S01]  /*7b00*/  @P5 IMAD.MOV.U32 R18, RZ, RZ, R10 ;  /* 0x000000ffff125224 */ /* 0x000fe200078e000a */
        /* <DEDUP_REMOVED lines=8> */
[----:B------:R-:W-:Y:S02]  /*7b90*/  ISETP.GE.U32.AND P4, PT, R24, R21, PT ;  /* 0x000000151800720c */ /* 0x000fe40003f86070 */
[----:B------:R-:W-:-:S04]  /*7ba0*/  LEA.HI R24, R22, R3, RZ, 0x8 ;  /* 0x0000000316187211 */ /* 0x000fc800078f40ff */
[----:B------:R-:W-:-:S07]  /*7bb0*/  SHF.R.S32.HI R24, RZ, 0x8, R24 ;  /* 0x00000008ff187819 */ /* 0x000fce0000011418 */
[----:B------:R-:W-:Y:S02]  /*7bc0*/  @P4 IADD3 R26, PT, PT, R26, 0x1, RZ ;  /* 0x000000011a1a4810 */ /* 0x000fe40007ffe0ff */
[----:B------:R-:W-:-:S03]  /*7bd0*/  ISETP.GE.AND P4, PT, R19, RZ, PT ;  /* 0x000000ff1300720c */ /* 0x000fc60003f86270 */
[----:B------:R-:W-:-:S10]  /*7be0*/  IMAD.MOV.U32 R21, RZ, RZ, R26 ;  /* 0x000000ffff157224 */ /* 0x000fd400078e001a */
[----:B------:R-:W-:Y:S01]  /*7bf0*/  @!P4 IMAD.MOV R21, RZ, RZ, -R21 ;  /* 0x000000ffff15c224 */ /* 0x000fe200078e0a15 */
[----:B------:R-:W-:-:S13]  /*7c00*/  ISETP.NE.AND P4, PT, R23, RZ, PT ;  /* 0x000000ff1700720c */ /* 0x000fda0003f85270 */
[----:B------:R-:W-:Y:S02]  /*7c10*/  @!P4 LOP3.LUT R21, RZ, R23, RZ, 0x33, !PT ;  /* 0x00000017ff15c212 */ /* 0x000fe400078e33ff */
[----:B------:R-:W-:-:S03]  /*7c20*/  ISETP.NE.AND P4, PT, R27, RZ, PT ;  /* 0x000000ff1b00720c */ /* 0x000fc60003f85270 */
[----:B------:R-:W-:-:S04]  /*7c30*/  IMAD.MOV R19, RZ, RZ, -R21 ;  /* 0x000000ffff137224 */ /* 0x000fc800078e0a15 */
[----:B------:R-:W-:Y:S01]  /*7c40*/  IMAD R18, R23, R19, R18 ;  /* 0x0000001317127224 */ /* 0x000fe200078e0212 */
[----:B------:R-:W-:-:S03]  /*7c50*/  IABS R23, R24 ;  /* 0x0000001800177213 */ /* 0x000fc60000000000 */
[--C-:B------:R-:W-:Y:S01]  /*7c60*/  @P3 IMAD.MOV.U32 R6, RZ, RZ, R18.reuse ;  /* 0x000000ffff063224 */ /* 0x100fe200078e0012 */
[----:B------:R-:W0:Y:S01]  /*7c70*/  I2F.RP R26, R23 ;  /* 0x00000017001a7306 */ /* 0x000e220000209400 */
[--C-:B------:R-:W-:Y:S01]  /*7c80*/  @P4 IMAD.MOV.U32 R4, RZ, RZ, R18.reuse ;  /* 0x000000ffff044224 */ /* 0x100fe200078e0012 */
[-C--:B------:R-:W-:Y:S01]  /*7c90*/  @P2 MOV R7, R18.reuse ;  /* 0x0000001200072202 */ /* 0x080fe20000000f00 */
[--C-:B------:R-:W-:Y:S01]  /*7ca0*/  @P0 IMAD.MOV.U32 R8, RZ, RZ, R18.reuse ;  /* 0x000000ffff080224 */ /* 0x100fe200078e0012 */
[----:B------:R-:W-:Y:S01]  /*7cb0*/  @P6 MOV R11, R18 ;  /* 0x00000012000b6202 */ /* 0x000fe20000000f00 */
[--C-:B------:R-:W-:Y:S02]  /*7cc0*/  @P1 IMAD.MOV.U32 R9, RZ, RZ, R18.reuse ;  /* 0x000000ffff091224 */ /* 0x100fe400078e0012 */
[----:B------:R-:W-:Y:S02]  /*7cd0*/  @P5 IMAD.MOV.U32 R10, RZ, RZ, R18 ;  /* 0x000000ffff0a5224 */ /* 0x000fe400078e0012 */
[----:B------:R-:W-:Y:S01]  /*7ce0*/  IMAD.MOV.U32 R18, RZ, RZ, RZ ;  /* 0x000000ffff127224 */ /* 0x000fe200078e00ff */
[----:B0-----:R-:W0:Y:S02]  /*7cf0*/  MUFU.RCP R26, R26 ;  /* 0x0000001a001a7308 */ /* 0x001e240000001000 */
[----:B0-----:R-:W-:-:S02]  /*7d00*/  IADD3 R19, PT, PT, R26, 0xffffffe, RZ ;  /* 0x0ffffffe1a137810 */ /* 0x001fc40007ffe0ff */
[----:B------:R-:W-:-:S04]  /*7d10*/  IABS R26, R24 ;  /* 0x00000018001a7213 */ /* 0x000fc80000000000 */
[----:B------:R-:W0:Y:S02]  /*7d20*/  F2I.FTZ.U32.TRUNC.NTZ R19, R19 ;  /* 0x0000001300137305 */ /* 0x000e24000021f000 */
[----:B0-----:R-:W-:-:S04]  /*7d30*/  IMAD.MOV R28, RZ, RZ, -R19 ;  /* 0x000000ffff1c7224 */ /* 0x001fc800078e0a13 */
[----:B------:R-:W-:-:S04]  /*7d40*/  IMAD R27, R28, R23, RZ ;  /* 0x000000171c1b7224 */ /* 0x000fc800078e02ff */
[----:B------:R-:W-:Y:S01]  /*7d50*/  IMAD.HI.U32 R18, R19, R27, R18 ;  /* 0x0000001b13127227 */ /* 0x000fe200078e0012 */
[----:B------:R-:W-:-:S03]  /*7d60*/  IABS R19, R21 ;  /* 0x0000001500137213 */ /* 0x000fc60000000000 */
[----:B------:R-:W-:Y:S02]  /*7d70*/  IMAD.MOV R27, RZ, RZ, -R26 ;  /* 0x000000ffff1b7224 */ /* 0x000fe400078e0a1a */
[----:B------:R-:W-:-:S04]  /*7d80*/  IMAD.HI.U32 R26, R18, R19, RZ ;  /* 0x00000013121a7227 */ /* 0x000fc800078e00ff */
[----:B------:R-:W-:Y:S01]  /*7d90*/  IMAD R18, R26, R27, R19 ;  /* 0x0000001b1a127224 */ /* 0x000fe200078e0213 */
[----:B------:R-:W-:-:S04]  /*7da0*/  LEA.HI R27, R22, R3, RZ, 0xc ;  /* 0x00000003161b7211 */ /* 0x000fc800078f60ff */
[----:B------:R-:W-:Y:S02]  /*7db0*/  ISETP.GT.U32.AND P6, PT, R23, R18, PT ;  /* 0x000000121700720c */ /* 0x000fe40003fc4070 */
[----:B------:R-:W-:-:S11]  /*7dc0*/  SHF.R.S32.HI R27, RZ, 0xc, R27 ;  /* 0x0000000cff1b7819 */ /* 0x000fd6000001141b */
[----:B------:R-:W-:Y:S01]  /*7dd0*/  @!P6 IADD3 R18, PT, PT, R18, -R23, RZ ;  /* 0x800000171212e210 */ /* 0x000fe20007ffe0ff */
[----:B------:R-:W-:-:S03]  /*7de0*/  @!P6 VIADD R26, R26, 0x1 ;  /* 0x000000011a1ae836 */ /* 0x000fc60000000000 */
[----:B------:R-:W-:Y:S02]  /*7df0*/  ISETP.GE.U32.AND P6, PT, R18, R23, PT ;  /* 0x000000171200720c */ /* 0x000fe40003fc6070 */
[----:B------:R-:W-:Y:S02]  /*7e00*/  LOP3.LUT R18, R21, R24, RZ, 0x3c, !PT ;  /* 0x0000001815127212 */ /* 0x000fe400078e3cff */
[----:B------:R-:W-:-:S09]  /*7e10*/  IABS R23, R27 ;  /* 0x0000001b00177213 */ /* 0x000fd20000000000 */
[----:B------:R-:W-:Y:S01]  /*7e20*/  @P6 VIADD R26, R26, 0x1 ;  /* 0x000000011a1a6836 */ /* 0x000fe20000000000 */
[----:B------:R-:W-:-:S13]  /*7e30*/  ISETP.GE.AND P6, PT, R18, RZ, PT ;  /* 0x000000ff1200720c */ /* 0x000fda0003fc6270 */
[----:B------:R-:W-:Y:S01]  /*7e40*/  @!P6 IMAD.MOV R26, RZ, RZ, -R26 ;  /* 0x000000ffff1ae224 */ /* 0x000fe200078e0a1a */
[----:B------:R-:W-:-:S13]  /*7e50*/  ISETP.NE.AND P6, PT, R24, RZ, PT ;  /* 0x000000ff1800720c */ /* 0x000fda0003fc5270 */
[----:B------:R-:W-:-:S05]  /*7e60*/  @!P6 LOP3.LUT R26, RZ, R24, RZ, 0x33, !PT ;  /* 0x00000018ff1ae212 */ /* 0x000fca00078e33ff */
[----:B------:R-:W-:-:S04]  /*7e70*/  IMAD.MOV R18, RZ, RZ, -R26 ;  /* 0x000000ffff127224 */ /* 0x000fc800078e0a1a */
[----:B------:R-:W-:Y:S02]  /*7e80*/  IMAD R21, R24, R18, R21 ;  /* 0x0000001218157224 */ /* 0x000fe400078e0215 */
[----:B------:R-:W0:Y:S02]  /*7e90*/  I2F.RP R24, R23 ;  /* 0x0000001700187306 */ /* 0x000e240000209400 */
[--C-:B------:R-:W-:Y:S01]  /*7ea0*/  @P4 IMAD.MOV.U32 R12, RZ, RZ, R21.reuse ;  /* 0x000000ffff0c4224 */ /* 0x100fe200078e0015 */
[----:B------:R-:W-:Y:S01]  /*7eb0*/  @P3 MOV R13, R21 ;  /* 0x00000015000d3202 */ /* 0x000fe20000000f00 */
[--C-:B------:R-:W-:Y:S02]  /*7ec0*/  @P2 IMAD.MOV.U32 R14, RZ, RZ, R21.reuse ;  /* 0x000000ffff0e2224 */ /* 0x100fe400078e0015 */
[--C-:B------:R-:W-:Y:S02]  /*7ed0*/  @P0 IMAD.MOV.U32 R15, RZ, RZ, R21.reuse ;  /* 0x000000ffff0f0224 */ /* 0x100fe400078e0015 */
[----:B------:R-:W-:-:S02]  /*7ee0*/  @P1 IMAD.MOV.U32 R16, RZ, RZ, R21 ;  /* 0x000000ffff101224 */ /* 0x000fc400078e0015 */
[----:B------:R-:W-:Y:S01]  /*7ef0*/  @P5 IMAD.MOV.U32 R5, RZ, RZ, R21 ;  /* 0x000000ffff055224 */ /* 0x000fe200078e0015 */
[----:B0-----:R-:W0:Y:S02]  /*7f00*/  MUFU.RCP R24, R24 ;  /* 0x0000001800187308 */ /* 0x001e240000001000 */
[----:B0-----:R-:W-:Y:S02]  /*7f10*/  IADD3 R18, PT, PT, R24, 0xffffffe, RZ ;  /* 0x0ffffffe18127810 */ /* 0x001fe40007ffe0ff */
[----:B------:R-:W-:-:S04]  /*7f20*/  IABS R24, R26 ;  /* 0x0000001a00187213 */ /* 0x000fc80000000000 */
[----:B------:R0:W1:Y:S02]  /*7f30*/  F2I.FTZ.U32.TRUNC.NTZ R19, R18 ;  /* 0x0000001200137305 */ /* 0x000064000021f000 */
[----:B0-----:R-:W-:Y:S02]  /*7f40*/  IMAD.MOV.U32 R18, RZ, RZ, RZ ;  /* 0x000000ffff127224 */ /* 0x001fe400078e00ff */
[----:B-1----:R-:W-:-:S04]  /*7f50*/  IMAD.MOV R28, RZ, RZ, -R19 ;  /* 0x000000ffff1c7224 */ /* 0x002fc800078e0a13 */
[----:B------:R-:W-:Y:S01]  /*7f60*/  IMAD R29, R28, R23, RZ ;  /* 0x000000171c1d7224 */ /* 0x000fe200078e02ff */
[----:B------:R-:W-:-:S03]  /*7f70*/  IABS R28, R27 ;  /* 0x0000001b001c7213 */ /* 0x000fc60000000000 */
[----:B------:R-:W-:-:S04]  /*7f80*/  IMAD.HI.U32 R19, R19, R29, R18 ;  /* 0x0000001d13137227 */ /* 0x000fc800078e0012 */
[----:B------:R-:W-:Y:S02]  /*7f90*/  IMAD.MOV R28, RZ, RZ, -R28 ;  /* 0x000000ffff1c7224 */ /* 0x000fe400078e0a1c */
        /* <DEDUP_REMOVED lines=9> */
[----:B------:R-:W-:-:S10]  /*8030*/  IMAD.MOV.U32 R23, RZ, RZ, R19 ;  /* 0x000000ffff177224 */ /* 0x000fd400078e0013 */
[----:B------:R-:W-:Y:S02]  /*8040*/  @!P6 IADD3 R23, PT, PT, -R23, RZ, RZ ;  /* 0x000000ff1717e210 */ /* 0x000fe40007ffe1ff */
[----:B------:R-:W-:-:S13]  /*8050*/  ISETP.NE.AND P6, PT, R27, RZ, PT ;  /* 0x000000ff1b00720c */ /* 0x000fda0003fc5270 */
[----:B------:R-:W-:Y:S02]  /*8060*/  @!P6 LOP3.LUT R23, RZ, R27, RZ, 0x33, !PT ;  /* 0x0000001bff17e212 */ /* 0x000fe400078e33ff */
[----:B------:R-:W-:-:S03]  /*8070*/  ISETP.EQ.AND P6, PT, R25, 0x8, PT ;  /* 0x000000081900780c */ /* 0x000fc60003fc2270 */
[----:B------:R-:W-:-:S04]  /*8080*/  IMAD.MOV R18, RZ, RZ, -R23 ;  /* 0x000000ffff127224 */ /* 0x000fc800078e0a17 */
[----:B------:R-:W-:Y:S01]  /*8090*/  IMAD R27, R27, R18, R26 ;  /* 0x000000121b1b7224 */ /* 0x000fe200078e021a */
[----:B------:R-:W-:-:S03]  /*80a0*/  LEA.HI R26, R22, R3, RZ, 0x10 ;  /* 0x00000003161a7211 */ /* 0x000fc600078f80ff */
[--C-:B------:R-:W-:Y:S01]  /*80b0*/  @P5 IMAD.MOV.U32 R11, RZ, RZ, R27.reuse ;  /* 0x000000ffff0b5224 */ /* 0x100fe200078e001b */
[----:B------:R-:W-:Y:S01]  /*80c0*/  SHF.R.S32.HI R26, RZ, 0x10, R26 ;  /* 0x00000010ff1a7819 */ /* 0x000fe2000001141a */
[--C-:B------:R-:W-:Y:S01]  /*80d0*/  @P4 IMAD.MOV.U32 R6, RZ, RZ, R27.reuse ;  /* 0x000000ffff064224 */ /* 0x100fe200078e001b */
[----:B------:R-:W-:Y:S01]  /*80e0*/  @P6 MOV R2, R21 ;  /* 0x0000001500026202 */ /* 0x000fe20000000f00 */
[--C-:B------:R-:W-:Y:S01]  /*80f0*/  @P2 IMAD.MOV.U32 R8, RZ, RZ, R27.reuse ;  /* 0x000000ffff082224 */ /* 0x100fe200078e001b */
[----:B------:R-:W-:Y:S01]  /*8100*/  IABS R24, R26 ;  /* 0x0000001a00187213 */ /* 0x000fe20000000000 */
[--C-:B------:R-:W-:Y:S01]  /*8110*/  @P0 IMAD.MOV.U32 R9, RZ, RZ, R27.reuse ;  /* 0x000000ffff090224 */ /* 0x100fe200078e001b */
[-C--:B------:R-:W-:Y:S01]  /*8120*/  @P3 MOV R7, R27.reuse ;  /* 0x0000001b00073202 */ /* 0x080fe20000000f00 */
[----:B------:R-:W-:Y:S01]  /*8130*/  @P1 IMAD.MOV.U32 R10, RZ, RZ, R27 ;  /* 0x000000ffff0a1224 */ /* 0x000fe200078e001b */
[----:B------:R-:W0:Y:S01]  /*8140*/  I2F.RP R28, R24 ;  /* 0x00000018001c7306 */ /* 0x000e220000209400 */
[----:B------:R-:W-:-:S07]  /*8150*/  @P6 MOV R4, R27 ;  /* 0x0000001b00046202 */ /* 0x000fce0000000f00 */
[----:B0-----:R-:W0:Y:S02]  /*8160*/  MUFU.RCP R28, R28 ;  /* 0x0000001c001c7308 */ /* 0x001e240000001000 */
[----:B0-----:R-:W-:-:S06]  /*8170*/  VIADD R18, R28, 0xffffffe ;  /* 0x0ffffffe1c127836 */ /* 0x001fcc0000000000 */
[----:B------:R0:W1:Y:S02]  /*8180*/  F2I.FTZ.U32.TRUNC.NTZ R19, R18 ;  /* 0x0000001200137305 */ /* 0x000064000021f000 */
[----:B0-----:R-:W-:Y:S02]  /*8190*/  IMAD.MOV.U32 R18, RZ, RZ, RZ ;  /* 0x000000ffff127224 */ /* 0x001fe400078e00ff */
[----:B-1----:R-:W-:-:S04]  /*81a0*/  IMAD.MOV R21, RZ, RZ, -R19 ;  /* 0x000000ffff157224 */ /* 0x002fc800078e0a13 */
[----:B------:R-:W-:-:S04]  /*81b0*/  IMAD R21, R21, R24, RZ ;  /* 0x0000001815157224 */ /* 0x000fc800078e02ff */
[----:B------:R-:W-:Y:S01]  /*81c0*/  IMAD.HI.U32 R18, R19, R21, R18 ;  /* 0x0000001513127227 */ /* 0x000fe200078e0012 */
[----:B------:R-:W-:Y:S02]  /*81d0*/  IABS R21, R26 ;  /* 0x0000001a00157213 */ /* 0x000fe40000000000 */
[----:B------:R-:W-:-:S03]  /*81e0*/  IABS R19, R23 ;  /* 0x0000001700137213 */ /* 0x000fc60000000000 */
[----:B------:R-:W-:Y:S02]  /*81f0*/  IMAD.MOV R28, RZ, RZ, -R21 ;  /* 0x000000ffff1c7224 */ /* 0x000fe400078e0a15 */
[----:B------:R-:W-:Y:S01]  /*8200*/  IMAD.HI.U32 R21, R18, R19, RZ ;  /* 0x0000001312157227 */ /* 0x000fe200078e00ff */
[----:B------:R-:W-:-:S03]  /*8210*/  LOP3.LUT R18, R23, R26, RZ, 0x3c, !PT ;  /* 0x0000001a17127212 */ /* 0x000fc600078e3cff */
[----:B------:R-:W-:-:S05]  /*8220*/  IMAD R19, R21, R28, R19 ;  /* 0x0000001c15137224 */ /* 0x000fca00078e0213 */
[----:B------:R-:W-:-:S13]  /*8230*/  ISETP.GT.U32.AND P5, PT, R24, R19, PT ;  /* 0x000000131800720c */ /* 0x000fda0003fa4070 */
[----:B------:R-:W-:Y:S01]  /*8240*/  @!P5 IMAD.IADD R19, R19, 0x1, -R24 ;  /* 0x000000011313d824 */ /* 0x000fe200078e0a18 */
[----:B------:R-:W-:-:S04]  /*8250*/  @!P5 IADD3 R21, PT, PT, R21, 0x1, RZ ;  /* 0x000000011515d810 */ /* 0x000fc80007ffe0ff */
[----:B------:R-:W-:Y:S02]  /*8260*/  ISETP.GE.U32.AND P5, PT, R19, R24, PT ;  /* 0x000000181300720c */ /* 0x000fe40003fa6070 */
[CC--:B------:R-:W-:Y:S02]  /*8270*/  LEA.HI R24, R22.reuse, R3.reuse, RZ, 0x14 ;  /* 0x0000000316187211 */ /* 0x0c0fe400078fa0ff */
[----:B------:R-:W-:Y:S02]  /*8280*/  LEA.HI R3, R22, R3, RZ, 0x18 ;  /* 0x0000000316037211 */ /* 0x000fe400078fc0ff */
[----:B------:R-:W-:Y:S02]  /*8290*/  SHF.R.S32.HI R24, RZ, 0x14, R24 ;  /* 0x00000014ff187819 */ /* 0x000fe40000011418 */
[----:B------:R-:W-:-:S04]  /*82a0*/  SHF.R.S32.HI R3, RZ, 0x18, R3 ;  /* 0x00000018ff037819 */ /* 0x000fc80000011403 */
[----:B------:R-:W-:Y:S01]  /*82b0*/  IABS R22, R3 ;  /* 0x0000000300167213 */ /* 0x000fe20000000000 */
[----:B------:R-:W-:Y:S01]  /*82c0*/  @P5 VIADD R21, R21, 0x1 ;  /* 0x0000000115155836 */ /* 0x000fe20000000000 */
[----:B------:R-:W-:-:S13]  /*82d0*/  ISETP.GE.AND P5, PT, R18, RZ, PT ;  /* 0x000000ff1200720c */ /* 0x000fda0003fa6270 */
[----:B------:R-:W-:Y:S01]  /*82e0*/  @!P5 IMAD.MOV R21, RZ, RZ, -R21 ;  /* 0x000000ffff15d224 */ /* 0x000fe200078e0a15 */
[----:B------:R-:W-:-:S13]  /*82f0*/  ISETP.NE.AND P5, PT, R26, RZ, PT ;  /* 0x000000ff1a00720c */ /* 0x000fda0003fa5270 */
[----:B------:R-:W-:-:S04]  /*8300*/  @!P5 LOP3.LUT R21, RZ, R26, RZ, 0x33, !PT ;  /* 0x0000001aff15d212 */ /* 0x000fc800078e33ff */
[----:B------:R-:W-:Y:S02]  /*8310*/  IADD3 R18, PT, PT, -R21, RZ, RZ ;  /* 0x000000ff15127210 */ /* 0x000fe40007ffe1ff */
[----:B------:R-:W-:-:S03]  /*8320*/  IABS R28, R21 ;  /* 0x00000015001c7213 */ /* 0x000fc60000000000 */
[----:B------:R-:W-:Y:S01]  /*8330*/  IMAD R23, R26, R18, R23 ;  /* 0x000000121a177224 */ /* 0x000fe200078e0217 */
[----:B------:R-:W-:-:S03]  /*8340*/  IABS R26, R24 ;  /* 0x00000018001a7213 */ /* 0x000fc60000000000 */
[--C-:B------:R-:W-:Y:S01]  /*8350*/  @P1 IMAD.MOV.U32 R5, RZ, RZ, R23.reuse ;  /* 0x000000ffff051224 */ /* 0x100fe200078e0017 */
[----:B------:R-:W0:Y:S01]  /*8360*/  I2F.RP R27, R26 ;  /* 0x0000001a001b7306 */ /* 0x000e220000209400 */
[--C-:B------:R-:W-:Y:S01]  /*8370*/  @P6 IMAD.MOV.U32 R12, RZ, RZ, R23.reuse ;  /* 0x000000ffff0c6224 */ /* 0x100fe200078e0017 */
[----:B------:R-:W-:Y:S01]  /*8380*/  @P4 MOV R13, R23 ;  /* 0x00000017000d4202 */ /* 0x000fe20000000f00 */
[--C-:B------:R-:W-:Y:S02]  /*8390*/  @P3 IMAD.MOV.U32 R14, RZ, RZ, R23.reuse ;  /* 0x000000ffff0e3224 */ /* 0x100fe400078e0017 */
[--C-:B------:R-:W-:Y:S02]  /*83a0*/  @P2 IMAD.MOV.U32 R15, RZ, RZ, R23.reuse ;  /* 0x000000ffff0f2224 */ /* 0x100fe400078e0017 */
[----:B------:R-:W-:Y:S01]  /*83b0*/  @P0 IMAD.MOV.U32 R16, RZ, RZ, R23 ;  /* 0x000000ffff100224 */ /* 0x000fe200078e0017 */
        /* <DEDUP_REMOVED lines=11> */
[----:B------:R-:W-:-:S05]  /*8470*/  IMAD R27, R19, R27, R28 ;  /* 0x0000001b131b7224 */ /* 0x000fca00078e021c */
[----:B------:R-:W-:-:S13]  /*8480*/  ISETP.GT.U32.AND P5, PT, R26, R27, PT ;  /* 0x0000001b1a00720c */ /* 0x000fda0003fa4070 */
[----:B------:R-:W-:Y:S02]  /*8490*/  @!P5 IMAD.IADD R27, R27, 0x1, -R26 ;  /* 0x000000011b1bd824 */ /* 0x000fe400078e0a1a */
[----:B------:R-:W-:-:S03]  /*84a0*/  @!P5 VIADD R19, R19, 0x1 ;  /* 0x000000011313d836 */ /* 0x000fc60000000000 */
[----:B------:R-:W-:Y:S02]  /*84b0*/  ISETP.GE.U32.AND P5, PT, R27, R26, PT ;  /* 0x0000001a1b00720c */ /* 0x000fe40003fa6070 */
[----:B------:R-:W0:Y:S11]  /*84c0*/  I2F.RP R27, R22 ;  /* 0x00000016001b7306 */ /* 0x000e360000209400 */
[----:B------:R-:W-:Y:S01]  /*84d0*/  @P5 VIADD R19, R19, 0x1 ;  /* 0x0000000113135836 */ /* 0x000fe20000000000 */
[----:B------:R-:W-:Y:S01]  /*84e0*/  ISETP.GE.AND P5, PT, R18, RZ, PT ;  /* 0x000000ff1200720c */ /* 0x000fe20003fa6270 */
[----:B0-----:R-:W0:Y:S03]  /*84f0*/  MUFU.RCP R27, R27 ;  /* 0x0000001b001b7308 */ /* 0x001e260000001000 */
[----:B------:R-:W-:-:S09]  /*8500*/  MOV R26, R19 ;  /* 0x00000013001a7202 */ /* 0x000fd20000000f00 */
[----:B------:R-:W-:Y:S01]  /*8510*/  @!P5 IMAD.MOV R26, RZ, RZ, -R26 ;  /* 0x000000ffff1ad224 */ /* 0x000fe200078e0a1a */
[----:B------:R-:W-:Y:S01]  /*8520*/  ISETP.NE.AND P5, PT, R24, RZ, PT ;  /* 0x000000ff1800720c */ /* 0x000fe20003fa5270 */
[----:B0-----:R-:W-:-:S04]  /*8530*/  VIADD R18, R27, 0xffffffe ;  /* 0x0ffffffe1b127836 */ /* 0x001fc80000000000 */
[----:B------:R0:W1:Y:S08]  /*8540*/  F2I.FTZ.U32.TRUNC.NTZ R19, R18 ;  /* 0x0000001200137305 */ /* 0x000070000021f000 */
[----:B------:R-:W-:-:S05]  /*8550*/  @!P5 LOP3.LUT R26, RZ, R24, RZ, 0x33, !PT ;  /* 0x00000018ff1ad212 */ /* 0x000fca00078e33ff */
[----:B------:R-:W-:Y:S02]  /*8560*/  IMAD.MOV R28, RZ, RZ, -R26 ;  /* 0x000000ffff1c7224 */ /* 0x000fe400078e0a1a */
[----:B0-----:R-:W-:Y:S02]  /*8570*/  IMAD.MOV.U32 R18, RZ, RZ, RZ ;  /* 0x000000ffff127224 */ /* 0x001fe400078e00ff */
[----:B------:R-:W-:Y:S01]  /*8580*/  IMAD R21, R24, R28, R21 ;  /* 0x0000001c18157224 */ /* 0x000fe200078e0215 */
[----:B------:R-:W-:Y:S02]  /*8590*/  IABS R24, R3 ;  /* 0x0000000300187213 */ /* 0x000fe40000000000 */
[----:B-1----:R-:W-:Y:S01]  /*85a0*/  IADD3 R29, PT, PT, RZ, -R19, RZ ;  /* 0x80000013ff1d7210 */ /* 0x002fe20007ffe0ff */
[--C-:B------:R-:W-:Y:S01]  /*85b0*/  @P1 IMAD.MOV.U32 R11, RZ, RZ, R21.reuse ;  /* 0x000000ffff0b1224 */ /* 0x100fe200078e0015 */
[----:B------:R-:W-:Y:S01]  /*85c0*/  ISETP.EQ.AND P1, PT, R25, -0x8, PT ;  /* 0xfffffff81900780c */ /* 0x000fe20003f22270 */
[--C-:B------:R-:W-:Y:S01]  /*85d0*/  @P4 IMAD.MOV.U32 R7, RZ, RZ, R21.reuse ;  /* 0x000000ffff074224 */ /* 0x100fe200078e0015 */
[-C--:B------:R-:W-:Y:S01]  /*85e0*/  @P6 MOV R6, R21.reuse ;  /* 0x0000001500066202 */ /* 0x080fe20000000f00 */
[----:B------:R-:W-:Y:S01]  /*85f0*/  IMAD R27, R29, R22, RZ ;  /* 0x000000161d1b7224 */ /* 0x000fe200078e02ff */
[----:B------:R-:W-:Y:S01]  /*8600*/  @P0 MOV R10, R21 ;  /* 0x00000015000a0202 */ /* 0x000fe20000000f00 */
[----:B------:R-:W-:-:S02]  /*8610*/  @P3 IMAD.MOV.U32 R8, RZ, RZ, R21 ;  /* 0x000000ffff083224 */ /* 0x000fc400078e0015 */
[----:B------:R-:W-:Y:S01]  /*8620*/  IMAD.HI.U32 R19, R19, R27, R18 ;  /* 0x0000001b13137227 */ /* 0x000fe200078e0012 */
[----:B------:R-:W-:-:S03]  /*8630*/  IABS R18, R26 ;  /* 0x0000001a00127213 */ /* 0x000fc60000000000 */
[----:B------:R-:W-:Y:S02]  /*8640*/  IMAD.MOV R27, RZ, RZ, -R24 ;  /* 0x000000ffff1b7224 */ /* 0x000fe400078e0a18 */
[----:B------:R-:W-:-:S04]  /*8650*/  IMAD.HI.U32 R19, R19, R18, RZ ;  /* 0x0000001213137227 */ /* 0x000fc800078e00ff */
[----:B------:R-:W-:Y:S01]  /*8660*/  IMAD R27, R19, R27, R18 ;  /* 0x0000001b131b7224 */ /* 0x000fe200078e0212 */
[----:B------:R-:W-:Y:S01]  /*8670*/  LOP3.LUT R18, R26, R3, RZ, 0x3c, !PT ;  /* 0x000000031a127212 */ /* 0x000fe200078e3cff */
[----:B------:R-:W-:-:S03]  /*8680*/  @P2 IMAD.MOV.U32 R9, RZ, RZ, R21 ;  /* 0x000000ffff092224 */ /* 0x000fc600078e0015 */
[----:B------:R-:W-:-:S13]  /*8690*/  ISETP.GT.U32.AND P5, PT, R22, R27, PT ;  /* 0x0000001b1600720c */ /* 0x000fda0003fa4070 */
[----:B------:R-:W-:Y:S01]  /*86a0*/  @!P5 IADD3 R27, PT, PT, R27, -R22, RZ ;  /* 0x800000161b1bd210 */ /* 0x000fe20007ffe0ff */
[----:B------:R-:W-:-:S03]  /*86b0*/  @!P5 VIADD R19, R19, 0x1 ;  /* 0x000000011313d836 */ /* 0x000fc60000000000 */
[----:B------:R-:W-:-:S13]  /*86c0*/  ISETP.GE.U32.AND P5, PT, R27, R22, PT ;  /* 0x000000161b00720c */ /* 0x000fda0003fa6070 */
[----:B------:R-:W-:Y:S01]  /*86d0*/  @P5 VIADD R19, R19, 0x1 ;  /* 0x0000000113135836 */ /* 0x000fe20000000000 */
[----:B------:R-:W-:-:S13]  /*86e0*/  ISETP.GE.AND P5, PT, R18, RZ, PT ;  /* 0x000000ff1200720c */ /* 0x000fda0003fa6270 */
[----:B------:R-:W-:Y:S01]  /*86f0*/  @!P5 IMAD.MOV R19, RZ, RZ, -R19 ;  /* 0x000000ffff13d224 */ /* 0x000fe200078e0a13 */
[----:B------:R-:W-:-:S13]  /*8700*/  ISETP.NE.AND P5, PT, R3, RZ, PT ;  /* 0x000000ff0300720c */ /* 0x000fda0003fa5270 */
[----:B------:R-:W-:Y:S02]  /*8710*/  @!P5 LOP3.LUT R19, RZ, R3, RZ, 0x33, !PT ;  /* 0x00000003ff13d212 */ /* 0x000fe400078e33ff */
[C---:B------:R-:W-:Y:S01]  /*8720*/  ISETP.EQ.AND P5, PT, R25.reuse, RZ, PT ;  /* 0x000000ff1900720c */ /* 0x040fe20003fa2270 */
[----:B------:R-:W-:Y:S01]  /*8730*/  VIADD R25, R25, 0x20 ;  /* 0x0000002019197836 */ /* 0x000fe20000000000 */
[----:B------:R-:W-:Y:S01]  /*8740*/  @P6 MOV R7, R19 ;  /* 0x0000001300076202 */ /* 0x000fe20000000f00 */
[--C-:B------:R-:W-:Y:S02]  /*8750*/  IMAD.MOV R18, RZ, RZ, -R19.reuse ;  /* 0x000000ffff127224 */ /* 0x100fe400078e0a13 */
[--C-:B------:R-:W-:Y:S02]  /*8760*/  @P4 IMAD.MOV.U32 R8, RZ, RZ, R19.reuse ;  /* 0x000000ffff084224 */ /* 0x100fe400078e0013 */
[----:B------:R-:W-:Y:S02]  /*8770*/  IMAD R3, R3, R18, R26 ;  /* 0x0000001203037224 */ /* 0x000fe400078e021a */
[----:B------:R-:W-:-:S02]  /*8780*/  @P3 IMAD.MOV.U32 R9, RZ, RZ, R19 ;  /* 0x000000ffff093224 */ /* 0x000fc400078e0013 */
[----:B------:R-:W-:Y:S01]  /*8790*/  @P6 IMAD.MOV.U32 R13, RZ, RZ, R3 ;  /* 0x000000ffff0d6224 */ /* 0x000fe200078e0003 */
[----:B------:R-:W-:Y:S01]  /*87a0*/  @P3 MOV R15, R3 ;  /* 0x00000003000f3202 */ /* 0x000fe20000000f00 */
[----:B------:R-:W-:Y:S01]  /*87b0*/  @P5 IMAD.MOV.U32 R4, RZ, RZ, R21 ;  /* 0x000000ffff045224 */ /* 0x000fe200078e0015 */
[----:B------:R-:W-:Y:S01]  /*87c0*/  @P5 MOV R2, R23 ;  /* 0x0000001700025202 */ /* 0x000fe20000000f00 */
[--C-:B------:R-:W-:Y:S01]  /*87d0*/  @P5 IMAD.MOV.U32 R12, RZ, RZ, R3.reuse ;  /* 0x000000ffff0c5224 */ /* 0x100fe200078e0003 */
[----:B------:R-:W-:Y:S01]  /*87e0*/  @P1 MOV R4, R19 ;  /* 0x0000001300041202 */ /* 0x000fe20000000f00 */
[--C-:B------:R-:W-:Y:S02]  /*87f0*/  @P4 IMAD.MOV.U32 R14, RZ, RZ, R3.reuse ;  /* 0x000000ffff0e4224 */ /* 0x100fe400078e0003 */
[--C-:B------:R-:W-:Y:S02]  /*8800*/  @P2 IMAD.MOV.U32 R16, RZ, RZ, R3.reuse ;  /* 0x000000ffff102224 */ /* 0x100fe400078e0003 */
[----:B------:R-:W-:-:S02]  /*8810*/  @P1 IMAD.MOV.U32 R2, RZ, RZ, R3 ;  /* 0x000000ffff021224 */ /* 0x000fc400078e0003 */
[----:B------:R-:W-:Y:S02]  /*8820*/  @P0 IMAD.MOV.U32 R5, RZ, RZ, R3 ;  /* 0x000000ffff050224 */ /* 0x000fe400078e0003 */
[--C-:B------:R-:W-:Y:S02]  /*8830*/  @P5 IMAD.MOV.U32 R6, RZ, RZ, R19.reuse ;  /* 0x000000ffff065224 */ /* 0x100fe400078e0013 */
[--C-:B------:R-:W-:Y:S02]  /*8840*/  @P2 IMAD.MOV.U32 R10, RZ, RZ, R19.reuse ;  /* 0x000000ffff0a2224 */ /* 0x100fe400078e0013 */
[----:B------:R-:W-:Y:S02]  /*8850*/  @P0 IMAD.MOV.U32 R11, RZ, RZ, R19 ;  /* 0x000000ffff0b0224 */ /* 0x000fe400078e0013 */
[----:B------:R-:W-:Y:S01]  /*8860*/  IMAD.MOV.U32 R3, RZ, RZ, RZ ;  /* 0x000000ffff037224 */ /* 0x000fe200078e00ff */
[----:B------:R-:W-:Y:S06]  /*8870*/  BRA.U UP0, `(.L_x_13) ;  /* 0xfffffff100287547 */ /* 0x000fec000b83ffff */
[----:B------:R-:W-:Y:S02]  /*8880*/  HFMA2 R3, -RZ, RZ, 0, 0 ;  /* 0x00000000ff037431 */ /* 0x000fe400000001ff */
[----:B------:R-:W-:Y:S01]  /*8890*/  VIADD R20, R20, 0x1 ;  /* 0x0000000114147836 */ /* 0x000fe20000000000 */
[----:B------:R-:W-:-:S06]  /*88a0*/  UMOV UR5, URZ ;  /* 0x000000ff00057c82 */ /* 0x000fcc0008000000 */
.L_x_12:
[----:B------:R-:W-:Y:S01]  /*88b0*/  UISETP.NE.AND UP0, UPT, UR7, URZ, UPT ;  /* 0x000000ff0700728c */ /* 0x000fe2000bf05270 */
[----:B------:R-:W-:-:S08]  /*88c0*/  UMOV UR4, URZ ;  /* 0x000000ff00047c82 */ /* 0x000fd00008000000 */
[----:B------:R-:W-:Y:S05]  /*88d0*/  BRA.U !UP0, `(.L_x_11) ;  /* 0x0000001d08e07547 */ /* 0x000fea000b800000 */
[----:B------:R-:W-:Y:S02]  /*88e0*/  UISETP.GE.U32.AND UP0, UPT, UR7, 0x4, UPT ;  /* 0x000000040700788c */ /* 0x000fe4000bf06070 */
[----:B------:R-:W-:-:S04]  /*88f0*/  ULOP3.LUT UR8, UR6, 0x3, URZ, 0xc0, !UPT ;  /* 0x0000000306087892 */ /* 0x000fc8000f8ec0ff */
[----:B------:R-:W-:-:S03]  /*8900*/  UISETP.NE.AND UP1, UPT, UR8, URZ, UPT ;  /* 0x000000ff0800728c */ /* 0x000fc6000bf25270 */
[----:B------:R-:W-:Y:S08]  /*8910*/  BRA.U !UP0, `(.L_x_14) ;  /* 0x0000000d08cc7547 */ /* 0x000ff0000b800000 */
[----:B------:R-:W-:Y:S01]  /*8920*/  SHF.R.S32.HI R22, RZ, 0x1f, R3 ;  /* 0x0000001fff167819 */ /* 0x000fe20000011403 */
[----:B------:R-:W-:-:S03]  /*8930*/  USHF.L.U32 UR4, UR5, 0x10, URZ ;  /* 0x0000001005047899 */ /* 0x000fc600080006ff */
[----:B------:R-:W-:-:S04]  /*8940*/  LEA.HI R24, R22, R3, RZ, 0x4 ;  /* 0x0000000316187211 */ /* 0x000fc800078f20ff */
[----:B------:R-:W-:-:S04]  /*8950*/  SHF.R.S32.HI R24, RZ, 0x4, R24 ;  /* 0x00000004ff187819 */ /* 0x000fc80000011418 */
[-C--:B------:R-:W-:Y:S02]  /*8960*/  IABS R23, R24.reuse ;  /* 0x0000001800177213 */ /* 0x080fe40000000000 */
[----:B------:R-:W-:Y:S02]  /*8970*/  IABS R32, R24 ;  /* 0x0000001800207213 */ /* 0x000fe40000000000 */
[----:B------:R-:W0:Y:S03]  /*8980*/  I2F.RP R25, R23 ;  /* 0x0000001700197306 */ /* 0x000e260000209400 */
[----:B------:R-:W-:-:S05]  /*8990*/  IMAD.MOV R33, RZ, RZ, -R32 ;  /* 0x000000ffff217224 */ /* 0x000fca00078e0a20 */
[----:B0-----:R-:W0:Y:S02]  /*89a0*/  MUFU.RCP R25, R25 ;  /* 0x0000001900197308 */ /* 0x001e240000001000 */
[----:B0-----:R-:W-:-:S06]  /*89b0*/  VIADD R18, R25, 0xffffffe ;  /* 0x0ffffffe19127836 */ /* 0x001fcc0000000000 */
[----:B------:R0:W1:Y:S02]  /*89c0*/  F2I.FTZ.U32.TRUNC.NTZ R19, R18 ;  /* 0x0000001200137305 */ /* 0x000064000021f000 */
[----:B0-----:R-:W-:Y:S02]  /*89d0*/  IMAD.MOV.U32 R18, RZ, RZ, RZ ;  /* 0x000000ffff127224 */ /* 0x001fe400078e00ff */
[----:B-1----:R-:W-:-:S04]  /*89e0*/  IMAD.MOV R26, RZ, RZ, -R19 ;  /* 0x000000ffff1a7224 */ /* 0x002fc800078e0a13 */
[----:B------:R-:W-:-:S04]  /*89f0*/  IMAD R21, R26, R23, RZ ;  /* 0x000000171a157224 */ /* 0x000fc800078e02ff */
[----:B------:R-:W-:Y:S01]  /*8a00*/  IMAD.HI.U32 R19, R19, R21, R18 ;  /* 0x0000001513137227 */ /* 0x000fe200078e0012 */
[----:B------:R-:W-:-:S03]  /*8a10*/  SHF.L.U32 R21, R20, 0x2, RZ ;  /* 0x0000000214157819 */ /* 0x000fc600000006ff */
[----:B------:R-:W-:Y:S01]  /*8a20*/  VIADD R20, R20, 0x4 ;  /* 0x0000000414147836 */ /* 0x000fe20000000000 */
[C---:B------:R-:W-:Y:S02]  /*8a30*/  ISETP.EQ.AND P1, PT, R21.reuse, RZ, PT ;  /* 0x000000ff1500720c */ /* 0x040fe40003f22270 */
[C---:B------:R-:W-:Y:S02]  /*8a40*/  ISETP.EQ.AND P2, PT, R21.reuse, 0x4, PT ;  /* 0x000000041500780c */ /* 0x040fe40003f42270 */
[C---:B------:R-:W-:Y:S02]  /*8a50*/  ISETP.EQ.AND P3, PT, R21.reuse, 0x8, PT ;  /* 0x000000081500780c */ /* 0x040fe40003f62270 */
[C---:B------:R-:W-:Y:S02]  /*8a60*/  ISETP.EQ.AND P0, PT, R21.reuse, 0xc, PT ;  /* 0x0000000c1500780c */ /* 0x040fe40003f02270 */
[C---:B------:R-:W-:Y:S02]  /*8a70*/  ISETP.EQ.AND P4, PT, R21.reuse, 0x1c, PT ;  /* 0x0000001c1500780c */ /* 0x040fe40003f82270 */
[----:B------:R-:W-:-:S02]  /*8a80*/  ISETP.EQ.AND P5, PT, R21, 0x20, PT ;  /* 0x000000201500780c */ /* 0x000fc40003fa2270 */
[----:B------:R-:W-:Y:S01]  /*8a90*/  P2R R26, PR, RZ, 0x1 ;  /* 0x00000001ff1a7803 */ /* 0x000fe20000000000 */
[----:B------:R-:W-:Y:S01]  /*8aa0*/  @P1 IMAD.MOV.U32 R25, RZ, RZ, R2 ;  /* 0x000000ffff191224 */ /* 0x000fe200078e0002 */
[C---:B------:R-:W-:Y:S01]  /*8ab0*/  ISETP.EQ.AND P1, PT, R21.reuse, 0x10, PT ;  /* 0x000000101500780c */ /* 0x040fe20003f22270 */
[----:B------:R-:W-:Y:S01]  /*8ac0*/  @P2 IMAD.MOV.U32 R25, RZ, RZ, R4 ;  /* 0x000000ffff192224 */ /* 0x000fe200078e0004 */
[C---:B------:R-:W-:Y:S01]  /*8ad0*/  ISETP.EQ.AND P2, PT, R21.reuse, 0x14, PT ;  /* 0x000000141500780c */ /* 0x040fe20003f42270 */
[----:B------:R-:W-:Y:S01]  /*8ae0*/  @P3 IMAD.MOV.U32 R25, RZ, RZ, R12 ;  /* 0x000000ffff193224 */ /* 0x000fe200078e000c */
[C---:B------:R-:W-:Y:S02]  /*8af0*/  ISETP.EQ.AND P3, PT, R21.reuse, 0x18, PT ;  /* 0x000000181500780c */ /* 0x040fe40003f62270 */
[----:B------:R-:W-:Y:S02]  /*8b00*/  @P0 MOV R25, R6 ;  /* 0x0000000600190202 */ /* 0x000fe40000000f00 */
[----:B------:R-:W-:-:S02]  /*8b10*/  ISETP.EQ.AND P6, PT, R21, 0x24, PT ;  /* 0x000000241500780c */ /* 0x000fc40003fc2270 */
[C---:B------:R-:W-:Y:S02]  /*8b20*/  ISETP.EQ.AND P0, PT, R21.reuse, 0x28, PT ;  /* 0x000000281500780c */ /* 0x040fe40003f02270 */
[----:B------:R-:W-:Y:S01]  /*8b30*/  P2R R27, PR, RZ, 0x2 ;  /* 0x00000002ff1b7803 */ /* 0x000fe20000000000 */
[----:B------:R-:W-:Y:S01]  /*8b40*/  @P1 IMAD.MOV.U32 R25, RZ, RZ, R13 ;  /* 0x000000ffff191224 */ /* 0x000fe200078e000d */
[----:B------:R-:W-:Y:S01]  /*8b50*/  P2R R28, PR, RZ, 0x4 ;  /* 0x00000004ff1c7803 */ /* 0x000fe20000000000 */
[----:B------:R-:W-:Y:S01]  /*8b60*/  @P2 IMAD.MOV.U32 R25, RZ, RZ, R7 ;  /* 0x000000ffff192224 */ /* 0x000fe200078e0007 */
[C---:B------:R-:W-:Y:S02]  /*8b70*/  ISETP.EQ.AND P1, PT, R21.reuse, 0x30, PT ;  /* 0x000000301500780c */ /* 0x040fe40003f22270 */
[----:B------:R-:W-:Y:S01]  /*8b80*/  @P3 MOV R25, R14 ;  /* 0x0000000e00193202 */ /* 0x000fe20000000f00 */
[----:B------:R-:W-:Y:S01]  /*8b90*/  @P4 IMAD.MOV.U32 R25, RZ, RZ, R8 ;  /* 0x000000ffff194224 */ /* 0x000fe200078e0008 */
[C---:B------:R-:W-:Y:S01]  /*8ba0*/  ISETP.EQ.AND P2, PT, R21.reuse, 0x34, PT ;  /* 0x000000341500780c */ /* 0x040fe20003f42270 */
[----:B------:R-:W-:Y:S01]  /*8bb0*/  @P5 IMAD.MOV.U32 R25, RZ, RZ, R15 ;  /* 0x000000ffff195224 */ /* 0x000fe200078e000f */
[----:B------:R-:W-:Y:S01]  /*8bc0*/  @P6 MOV R25, R9 ;  /* 0x0000000900196202 */ /* 0x000fe20000000f00 */
[----:B------:R-:W-:Y:S01]  /*8bd0*/  @P0 IMAD.MOV.U32 R25, RZ, RZ, R16 ;  /* 0x000000ffff190224 */ /* 0x000fe200078e0010 */
[----:B------:R-:W-:-:S02]  /*8be0*/  ISETP.EQ.AND P0, PT, R21, 0x2c, PT ;  /* 0x0000002c1500780c */ /* 0x000fc40003f02270 */
[----:B------:R-:W-:Y:S02]  /*8bf0*/  P2R R29, PR, RZ, 0x8 ;  /* 0x00000008ff1d7803 */ /* 0x000fe40000000000 */
[----:B------:R-:W-:Y:S02]  /*8c00*/  P2R R30, PR, RZ, 0x10 ;  /* 0x00000010ff1e7803 */ /* 0x000fe40000000000 */
[C---:B------:R-:W-:Y:S02]  /*8c10*/  ISETP.EQ.AND P4, PT, R21.reuse, -0x10, PT ;  /* 0xfffffff01500780c */ /* 0x040fe40003f82270 */
[----:B------:R-:W-:Y:S02]  /*8c20*/  P2R R31, PR, RZ, 0x20 ;  /* 0x00000020ff1f7803 */ /* 0x000fe40000000000 */
[----:B------:R-:W-:-:S03]  /*8c30*/  ISETP.EQ.AND P5, PT, R21, -0xc, PT ;  /* 0xfffffff41500780c */ /* 0x000fc60003fa2270 */
[----:B------:R-:W-:Y:S01]  /*8c40*/  @P0 IMAD.MOV.U32 R25, RZ, RZ, R10 ;  /* 0x000000ffff190224 */ /* 0x000fe200078e000a */
[----:B------:R-:W-:Y:S01]  /*8c50*/  @P1 MOV R25, R5 ;  /* 0x0000000500191202 */ /* 0x000fe20000000f00 */
[----:B------:R-:W-:-:S05]  /*8c60*/  @P2 IMAD.MOV.U32 R25, RZ, RZ, R11 ;  /* 0x000000ffff192224 */ /* 0x000fca00078e000b */
[----:B------:R-:W-:-:S05]  /*8c70*/  IABS R18, R25 ;  /* 0x0000001900127213 */ /* 0x000fca0000000000 */
        /* <DEDUP_REMOVED lines=34> */
[----:B------:R-:W-:Y:S01]  /*8ea0*/  ISETP.GE.AND P3, PT, R18, RZ, PT ;  /* 0x000000ff1200720c */ /* 0x000fe20003f66270 */
[----:B------:R-:W-:Y:S02]  /*8eb0*/  IMAD.MOV R18, RZ, RZ, -R32 ;  /* 0x000000ffff127224 */ /* 0x000fe400078e0a20 */
[----:B------:R-:W-:Y:S02]  /*8ec0*/  IMAD.MOV.U32 R23, RZ, RZ, R19 ;  /* 0x000000ffff177224 */ /* 0x000fe400078e0013 */
[----:B------:R-:W-:-:S04]  /*8ed0*/  IMAD R24, R24, R18, R25 ;  /* 0x0000001218187224 */ /* 0x000fc800078e0219 */
[--C-:B------:R-:W-:Y:S01]  /*8ee0*/  @P2 IMAD.MOV.U32 R11, RZ, RZ, R24.reuse ;  /* 0x000000ffff0b2224 */ /* 0x100fe200078e0018 */
[-C--:B------:R-:W-:Y:S01]  /*8ef0*/  @P1 MOV R5, R24.reuse ;  /* 0x0000001800051202 */ /* 0x080fe20000000f00 */
[----:B------:R-:W-:Y:S01]  /*8f00*/  @P6 IMAD.MOV.U32 R9, RZ, RZ, R24 ;  /* 0x000000ffff096224 */ /* 0x000fe200078e0018 */
[----:B------:R-:W-:Y:S02]  /*8f10*/  @P0 MOV R10, R24 ;  /* 0x00000018000a0202 */ /* 0x000fe40000000f00 */
[----:B------:R-:W-:Y:S02]  /*8f20*/  @!P3 IADD3 R23, PT, PT, -R23, RZ, RZ ;  /* 0x000000ff1717b210 */ /* 0x000fe40007ffe1ff */
[----:B------:R-:W-:-:S13]  /*8f30*/  ISETP.NE.AND P3, PT, R33, RZ, PT ;  /* 0x000000ff2100720c */ /* 0x000fda0003f65270 */
[----:B------:R-:W-:Y:S02]  /*8f40*/  @!P3 LOP3.LUT R23, RZ, R33, RZ, 0x33, !PT ;  /* 0x00000021ff17b212 */ /* 0x000fe400078e33ff */
[----:B------:R-:W-:Y:S02]  /*8f50*/  ISETP.EQ.AND P3, PT, R21, 0x4, PT ;  /* 0x000000041500780c */ /* 0x000fe40003f62270 */
[----:B------:R-:W-:-:S05]  /*8f60*/  IADD3 R25, PT, PT, -R23, RZ, RZ ;  /* 0x000000ff17197210 */ /* 0x000fca0007ffe1ff */
[----:B------:R-:W-:Y:S01]  /*8f70*/  IMAD R25, R33, R25, R32 ;  /* 0x0000001921197224 */ /* 0x000fe200078e0220 */
[CC--:B------:R-:W-:Y:S02]  /*8f80*/  LEA.HI R32, R22.reuse, R3.reuse, RZ, 0xc ;  /* 0x0000000316207211 */ /* 0x0c0fe400078f60ff */
[----:B------:R-:W-:Y:S01]  /*8f90*/  LEA.HI R3, R22, R3, RZ, 0x10 ;  /* 0x0000000316037211 */ /* 0x000fe200078f80ff */
[--C-:B------:R-:W-:Y:S01]  /*8fa0*/  @P1 IMAD.MOV.U32 R11, RZ, RZ, R25.reuse ;  /* 0x000000ffff0b1224 */ /* 0x100fe200078e0019 */
[----:B------:R-:W-:Y:S01]  /*8fb0*/  SHF.R.S32.HI R32, RZ, 0xc, R32 ;  /* 0x0000000cff207819 */ /* 0x000fe20000011420 */
[----:B------:R-:W-:Y:S01]  /*8fc0*/  @P0 IMAD.MOV.U32 R5, RZ, RZ, R25 ;  /* 0x000000ffff050224 */ /* 0x000fe200078e0019 */
[----:B------:R-:W-:Y:S02]  /*8fd0*/  SHF.R.S32.HI R3, RZ, 0x10, R3 ;  /* 0x00000010ff037819 */ /* 0x000fe40000011403 */
[----:B------:R-:W-:Y:S02]  /*8fe0*/  IABS R33, R32 ;  /* 0x0000002000217213 */ /* 0x000fe40000000000 */
[----:B------:R-:W-:-:S02]  /*8ff0*/  IABS R22, R3 ;  /* 0x0000000300167213 */ /* 0x000fc40000000000 */
[----:B------:R-:W0:Y:S01]  /*9000*/  I2F.RP R34, R33 ;  /* 0x0000002100227306 */ /* 0x000e220000209400 */
[----:B------:R-:W-:Y:S02]  /*9010*/  ISETP.EQ.AND P1, PT, R21, -0x4, PT ;  /* 0xfffffffc1500780c */ /* 0x000fe40003f22270 */
[----:B------:R-:W-:-:S05]  /*9020*/  @P3 MOV R4, R24 ;  /* 0x0000001800043202 */ /* 0x000fca0000000f00 */
        /* <DEDUP_REMOVED lines=8> */
[----:B------:R-:W-:-:S03]  /*90b0*/  IABS R35, R23 ;  /* 0x0000001700237213 */ /* 0x000fc60000000000 */
        /* <DEDUP_REMOVED lines=9> */
[----:B------:R-:W-:-:S13]  /*9150*/  ISETP.GE.AND P2, PT, R18, RZ, PT ;  /* 0x000000ff1200720c */ /* 0x000fda0003f46270 */
        /* <DEDUP_REMOVED lines=10> */
[----:B------:R-:W-:Y:S01]  /*9200*/  @P2 IMAD.MOV.U32 R4, RZ, RZ, R25 ;  /* 0x000000ffff042224 */ /* 0x000fe200078e0019 */
[----:B------:R-:W-:Y:S01]  /*9210*/  @P1 MOV R4, R23 ;  /* 0x0000001700041202 */ /* 0x000fe20000000f00 */
[----:B0-----:R-:W0:Y:S02]  /*9220*/  MUFU.RCP R32, R32 ;  /* 0x0000002000207308 */ /* 0x001e240000001000 */
[----:B0-----:R-:W-:-:S02]  /*9230*/  IADD3 R18, PT, PT, R32, 0xffffffe, RZ ;  /* 0x0ffffffe20127810 */ /* 0x001fc40007ffe0ff */
[----:B------:R-:W-:-:S04]  /*9240*/  IABS R32, R34 ;  /* 0x0000002200207213 */ /* 0x000fc80000000000 */
        /* <DEDUP_REMOVED lines=22> */
[----:B------:R-:W-:Y:S02]  /*93b0*/  IMAD R34, R3, R19, R34 ;  /* 0x0000001303227224 */ /* 0x000fe400078e0222 */
[----:B------:R-:W-:-:S04]  /*93c0*/  @P6 IMAD.MOV.U32 R11, RZ, RZ, R18 ;  /* 0x000000ffff0b6224 */ /* 0x000fc800078e0012 */
[----:B------:R-:W-:Y:S02]  /*93d0*/  @P0 IMAD.MOV.U32 R2, RZ, RZ, R23 ;  /* 0x000000ffff020224 */ /* 0x000fe400078e0017 */
[----:B------:R-:W-:Y:S01]  /*93e0*/  @P4 IMAD.MOV.U32 R2, RZ, RZ, R18 ;  /* 0x000000ffff024224 */ /* 0x000fe200078e0012 */
[----:B------:R-:W-:Y:S01]  /*93f0*/  ISETP.EQ.AND P4, PT, R21, 0x8, PT ;  /* 0x000000081500780c */ /* 0x000fe20003f82270 */
[--C-:B------:R-:W-:Y:S02]  /*9400*/  @P0 IMAD.MOV.U32 R4, RZ, RZ, R34.reuse ;  /* 0x000000ffff040224 */ /* 0x100fe400078e0022 */
[----:B------:R-:W-:Y:S01]  /*9410*/  @P5 IMAD.MOV.U32 R2, RZ, RZ, R34 ;  /* 0x000000ffff025224 */ /* 0x000fe200078e0022 */
[----:B------:R-:W-:-:S09]  /*9420*/  ISETP.NE.AND P5, PT, R31, RZ, PT ;  /* 0x000000ff1f00720c */ /* 0x000fd20003fa5270 */
[----:B------:R-:W-:Y:S01]  /*9430*/  @P4 MOV R12, R24 ;  /* 0x00000018000c4202 */ /* 0x000fe20000000f00 */
[----:B------:R-:W-:Y:S02]  /*9440*/  @P3 IMAD.MOV.U32 R12, RZ, RZ, R25 ;  /* 0x000000ffff0c3224 */ /* 0x000fe400078e0019 */
[----:B------:R-:W-:Y:S01]  /*9450*/  @P2 IMAD.MOV.U32 R12, RZ, RZ, R23 ;  /* 0x000000ffff0c2224 */ /* 0x000fe200078e0017 */
[----:B------:R-:W-:Y:S01]  /*9460*/  @P0 MOV R12, R18 ;  /* 0x00000012000c0202 */ /* 0x000fe20000000f00 */
[----:B------:R-:W-:Y:S01]  /*9470*/  @P5 IMAD.MOV.U32 R9, RZ, RZ, R25 ;  /* 0x000000ffff095224 */ /* 0x000fe200078e0019 */
[----:B------:R-:W-:Y:S02]  /*9480*/  ISETP.NE.AND P0, PT, R26, RZ, PT ;  /* 0x000000ff1a00720c */ /* 0x000fe40003f05270 */
[----:B------:R-:W-:Y:S02]  /*9490*/  @P1 MOV R12, R34 ;  /* 0x00000022000c1202 */ /* 0x000fe40000000f00 */
[----:B------:R-:W-:-:S09]  /*94a0*/  @P5 MOV R15, R24 ;  /* 0x00000018000f5202 */ /* 0x000fd20000000f00 */
[----:B------:R-:W-:Y:S01]  /*94b0*/  @P0 IMAD.MOV.U32 R6, RZ, RZ, R24 ;  /* 0x000000ffff060224 */ /* 0x000fe200078e0018 */
[----:B------:R-:W-:Y:S01]  /*94c0*/  @P4 MOV R6, R25 ;  /* 0x0000001900064202 */ /* 0x000fe20000000f00 */
[----:B------:R-:W-:Y:S02]  /*94d0*/  @P3 IMAD.MOV.U32 R6, RZ, RZ, R23 ;  /* 0x000000ffff063224 */ /* 0x000fe400078e0017 */
[----:B------:R-:W-:Y:S01]  /*94e0*/  @P1 IMAD.MOV.U32 R6, RZ, RZ, R18 ;  /* 0x000000ffff061224 */ /* 0x000fe200078e0012 */
[----:B------:R-:W-:Y:S01]  /*94f0*/  ISETP.NE.AND P1, PT, R27, RZ, PT ;  /* 0x000000ff1b00720c */ /* 0x000fe20003f25270 */
[----:B------:R-:W-:-:S12]  /*9500*/  @P2 IMAD.MOV.U32 R6, RZ, RZ, R34 ;  /* 0x000000ffff062224 */ /* 0x000fd800078e0022 */
[----:B------:R-:W-:Y:S02]  /*9510*/  @P1 IMAD.MOV.U32 R13, RZ, RZ, R24 ;  /* 0x000000ffff0d1224 */ /* 0x000fe400078e0018 */
[----:B------:R-:W-:Y:S01]  /*9520*/  @P0 IMAD.MOV.U32 R13, RZ, RZ, R25 ;  /* 0x000000ffff0d0224 */ /* 0x000fe200078e0019 */
[----:B------:R-:W-:Y:S01]  /*9530*/  @P4 MOV R13, R23 ;  /* 0x00000017000d4202 */ /* 0x000fe20000000f00 */
[----:B------:R-:W-:Y:S01]  /*9540*/  @P2 IMAD.MOV.U32 R13, RZ, RZ, R18 ;  /* 0x000000ffff0d2224 */ /* 0x000fe200078e0012 */
[----:B------:R-:W-:Y:S01]  /*9550*/  ISETP.NE.AND P2, PT, R28, RZ, PT ;  /* 0x000000ff1c00720c */ /* 0x000fe20003f45270 */
[----:B------:R-:W-:-:S12]  /*9560*/  @P3 IMAD.MOV.U32 R13, RZ, RZ, R34 ;  /* 0x000000ffff0d3224 */ /* 0x000fd800078e0022 */
[----:B------:R-:W-:Y:S01]  /*9570*/  @P2 MOV R7, R24 ;  /* 0x0000001800072202 */ /* 0x000fe20000000f00 */
[----:B------:R-:W-:Y:S02]  /*9580*/  @P1 IMAD.MOV.U32 R7, RZ, RZ, R25 ;  /* 0x000000ffff071224 */ /* 0x000fe400078e0019 */
[----:B------:R-:W-:Y:S01]  /*9590*/  @P0 IMAD.MOV.U32 R7, RZ, RZ, R23 ;  /* 0x000000ffff070224 */ /* 0x000fe200078e0017 */
[----:B------:R-:W-:Y:S02]  /*95a0*/  @P3 MOV R7, R18 ;  /* 0x0000001200073202 */ /* 0x000fe40000000f00 */
[----:B------:R-:W-:Y:S02]  /*95b0*/  ISETP.NE.AND P3, PT, R29, RZ, PT ;  /* 0x000000ff1d00720c */ /* 0x000fe40003f65270 */
[----:B------:R-:W-:-:S11]  /*95c0*/  @P4 MOV R7, R34 ;  /* 0x0000002200074202 */ /* 0x000fd60000000f00 */
[----:B------:R-:W-:Y:S01]  /*95d0*/  @P3 IMAD.MOV.U32 R14, RZ, RZ, R24 ;  /* 0x000000ffff0e3224 */ /* 0x000fe200078e0018 */
[----:B------:R-:W-:Y:S01]  /*95e0*/  @P2 MOV R14, R25 ;  /* 0x00000019000e2202 */ /* 0x000fe20000000f00 */
[----:B------:R-:W-:Y:S02]  /*95f0*/  @P1 IMAD.MOV.U32 R14, RZ, RZ, R23 ;  /* 0x000000ffff0e1224 */ /* 0x000fe400078e0017 */
[----:B------:R-:W-:Y:S01]  /*9600*/  @P4 IMAD.MOV.U32 R14, RZ, RZ, R18 ;  /* 0x000000ffff0e4224 */ /* 0x000fe200078e0012 */
[----:B------:R-:W-:Y:S01]  /*9610*/  ISETP.NE.AND P4, PT, R30, RZ, PT ;  /* 0x000000ff1e00720c */ /* 0x000fe20003f85270 */
[----:B------:R-:W-:-:S12]  /*9620*/  @P0 IMAD.MOV.U32 R14, RZ, RZ, R34 ;  /* 0x000000ffff0e0224 */ /* 0x000fd800078e0022 */
[----:B------:R-:W-:Y:S01]  /*9630*/  @P4 IMAD.MOV.U32 R8, RZ, RZ, R24 ;  /* 0x000000ffff084224 */ /* 0x000fe200078e0018 */
[----:B------:R-:W-:Y:S01]  /*9640*/  @P4 MOV R15, R25 ;  /* 0x00000019000f4202 */ /* 0x000fe20000000f00 */
[----:B------:R-:W-:Y:S01]  /*9650*/  @P3 IMAD.MOV.U32 R8, RZ, RZ, R25 ;  /* 0x000000ffff083224 */ /* 0x000fe200078e0019 */
[----:B------:R-:W-:Y:S01]  /*9660*/  @P2 MOV R8, R23 ;  /* 0x0000001700082202 */ /* 0x000fe20000000f00 */
[--C-:B------:R-:W-:Y:S01]  /*9670*/  @P0 IMAD.MOV.U32 R8, RZ, RZ, R18.reuse ;  /* 0x000000ffff080224 */ /* 0x100fe200078e0012 */
[----:B------:R-:W-:Y:S01]  /*9680*/  ISETP.EQ.AND P0, PT, R21, 0x28, PT ;  /* 0x000000281500780c */ /* 0x000fe20003f02270 */
[--C-:B------:R-:W-:Y:S02]  /*9690*/  @P3 IMAD.MOV.U32 R15, RZ, RZ, R23.reuse ;  /* 0x000000ffff0f3224 */ /* 0x100fe400078e0017 */
[----:B------:R-:W-:Y:S01]  /*96a0*/  @P4 IMAD.MOV.U32 R9, RZ, RZ, R23 ;  /* 0x000000ffff094224 */ /* 0x000fe200078e0017 */
[----:B------:R-:W-:Y:S01]  /*96b0*/  @P2 MOV R9, R18 ;  /* 0x0000001200092202 */ /* 0x000fe20000000f00 */
[----:B------:R-:W-:Y:S01]  /*96c0*/  @P1 IMAD.MOV.U32 R15, RZ, RZ, R18 ;  /* 0x000000ffff0f1224 */ /* 0x000fe200078e0012 */
[----:B------:R-:W-:Y:S01]  /*96d0*/  @P2 MOV R15, R34 ;  /* 0x00000022000f2202 */ /* 0x000fe20000000f00 */
[----:B------:R-:W-:-:S02]  /*96e0*/  @P1 IMAD.MOV.U32 R8, RZ, RZ, R34 ;  /* 0x000000ffff081224 */ /* 0x000fc400078e0022 */
[----:B------:R-:W-:-:S04]  /*96f0*/  @P3 IMAD.MOV.U32 R9, RZ, RZ, R34 ;  /* 0x000000ffff093224 */ /* 0x000fc800078e0022 */
[----:B------:R-:W-:Y:S01]  /*9700*/  @P0 IMAD.MOV.U32 R16, RZ, RZ, R24 ;  /* 0x000000ffff100224 */ /* 0x000fe200078e0018 */
[----:B------:R-:W-:Y:S01]  /*9710*/  @P0 MOV R10, R25 ;  /* 0x00000019000a0202 */ /* 0x000fe20000000f00 */
[----:B------:R-:W-:Y:S01]  /*9720*/  @P6 IMAD.MOV.U32 R16, RZ, RZ, R25 ;  /* 0x000000ffff106224 */ /* 0x000fe200078e0019 */
[----:B------:R-:W-:Y:S01]  /*9730*/  @P5 MOV R16, R23 ;  /* 0x0000001700105202 */ /* 0x000fe20000000f00 */
[----:B------:R-:W-:Y:S02]  /*9740*/  IMAD R24, R24, UR5, R17 ;  /* 0x0000000518187c24 */ /* 0x000fe4000f8e0211 */
[----:B------:R-:W-:Y:S02]  /*9750*/  IMAD R25, R25, UR5, RZ ;  /* 0x0000000519197c24 */ /* 0x000fe4000f8e02ff */
[--C-:B------:R-:W-:Y:S02]  /*9760*/  @P6 IMAD.MOV.U32 R10, RZ, RZ, R23.reuse ;  /* 0x000000ffff0a6224 */ /* 0x100fe400078e0017 */
[----:B------:R-:W-:Y:S01]  /*9770*/  @P0 IMAD.MOV.U32 R5, RZ, RZ, R23 ;  /* 0x000000ffff050224 */ /* 0x000fe200078e0017 */
[----:B------:R-:W-:Y:S01]  /*9780*/  LEA R24, R25, R24, 0x4 ;  /* 0x0000001819187211 */ /* 0x000fe200078e20ff */
[----:B------:R-:W-:Y:S01]  /*9790*/  IMAD R23, R23, UR5, RZ ;  /* 0x0000000517177c24 */ /* 0x000fe2000f8e02ff */
[----:B------:R-:W-:Y:S01]  /*97a0*/  @P5 MOV R5, R18 ;  /* 0x0000001200055202 */ /* 0x000fe20000000f00 */
[----:B------:R-:W-:Y:S01]  /*97b0*/  IMAD R17, R34, UR5, RZ ;  /* 0x0000000522117c24 */ /* 0x000fe2000f8e02ff */
[----:B------:R-:W-:Y:S01]  /*97c0*/  UMOV UR5, UR4 ;  /* 0x0000000400057c82 */ /* 0x000fe20008000000 */
[----:B------:R-:W-:-:S02]  /*97d0*/  IMAD R24, R23, 0x100, R24 ;  /* 0x0000010017187824 */ /* 0x000fc400078e0218 */
[--C-:B------:R-:W-:Y:S02]  /*97e0*/  @P3 IMAD.MOV.U32 R16, RZ, RZ, R18.reuse ;  /* 0x000000ffff103224 */ /* 0x100fe400078e0012 */
[----:B------:R-:W-:Y:S01]  /*97f0*/  @P4 IMAD.MOV.U32 R10, RZ, RZ, R18 ;  /* 0x000000ffff0a4224 */ /* 0x000fe200078e0012 */
[----:B------:R-:W-:Y:S01]  /*9800*/  @P5 MOV R10, R34 ;  /* 0x00000022000a5202 */ /* 0x000fe20000000f00 */
[--C-:B------:R-:W-:Y:S01]  /*9810*/  @P4 IMAD.MOV.U32 R16, RZ, RZ, R34.reuse ;  /* 0x000000ffff104224 */ /* 0x100fe200078e0022 */
[----:B------:R-:W-:Y:S01]  /*9820*/  LEA R17, R17, R24, 0xc ;  /* 0x0000001811117211 */ /* 0x000fe200078e60ff */
[--C-:B------:R-:W-:Y:S02]  /*9830*/  @P6 IMAD.MOV.U32 R5, RZ, RZ, R34.reuse ;  /* 0x000000ffff056224 */ /* 0x100fe400078e0022 */
[----:B------:R-:W-:-:S07]  /*9840*/  @P0 IMAD.MOV.U32 R11, RZ, RZ, R34 ;  /* 0x000000ffff0b0224 */ /* 0x000fce00078e0022 */
.L_x_14:
[----:B------:R-:W-:Y:S05]  /*9850*/  BRA.U !UP1, `(.L_x_11) ;  /* 0x0000001109007547 */ /* 0x000fea000b800000 */
[----:B------:R-:W-:Y:S02]  /*9860*/  UISETP.NE.AND UP0, UPT, UR8, 0x1, UPT ;  /* 0x000000010800788c */ /* 0x000fe4000bf05270 */
[----:B------:R-:W-:-:S04]  /*9870*/  ULOP3.LUT UR6, UR6, 0x1, URZ, 0xc0, !UPT ;  /* 0x0000000106067892 */ /* 0x000fc8000f8ec0ff */
[----:B------:R-:W-:-:S03]  /*9880*/  UISETP.NE.U32.AND UP1, UPT, UR6, 0x1, UPT ;  /* 0x000000010600788c */ /* 0x000fc6000bf25070 */
[----:B------:R-:W-:Y:S08]  /*9890*/  BRA.U !UP0, `(.L_x_15) ;  /* 0x0000000908587547 */ /* 0x000ff0000b800000 */
[----:B------:R-:W-:Y:S01]  /*98a0*/  SHF.R.S32.HI R22, RZ, 0x1f, R3 ;  /* 0x0000001fff167819 */ /* 0x000fe20000011403 */
[C---:B------:R-:W-:Y:S01]  /*98b0*/  IMAD.SHL.U32 R21, R20.reuse, 0x4, RZ ;  /* 0x0000000414157824 */ /* 0x040fe200078e00ff */
[----:B------:R-:W-:Y:S01]  /*98c0*/  USHF.L.U32 UR4, UR5, 0x8, URZ ;  /* 0x0000000805047899 */ /* 0x000fe200080006ff */
[----:B------:R-:W-:Y:S02]  /*98d0*/  IADD3 R20, PT, PT, R20, 0x2, RZ ;  /* 0x0000000214147810 */ /* 0x000fe40007ffe0ff */
[----:B------:R-:W-:Y:S02]  /*98e0*/  LEA.HI R26, R22, R3, RZ, 0x4 ;  /* 0x00000003161a7211 */ /* 0x000fe400078f20ff */
        /* <DEDUP_REMOVED lines=8> */
[C---:B------:R-:W-:Y:S02]  /*9970*/  ISETP.EQ.AND P5, PT, R21.reuse, 0x28, PT ;  /* 0x000000281500780c */ /* 0x040fe40003fa2270 */
[----:B------:R-:W-:-:S02]  /*9980*/  ISETP.EQ.AND P6, PT, R21, 0x2c, PT ;  /* 0x0000002c1500780c */ /* 0x000fc40003fc2270 */
[----:B------:R-:W-:-:S04]  /*9990*/  LEA.HI R3, R22, R3, RZ, 0x8 ;  /* 0x0000000316037211 */ /* 0x000fc800078f40ff */
[----:B------:R-:W-:Y:S01]  /*99a0*/  SHF.R.S32.HI R3, RZ, 0x8, R3 ;  /* 0x00000008ff037819 */ /* 0x000fe20000011403 */
[----:B0-----:R-:W0:Y:S03]  /*99b0*/  MUFU.RCP R24, R24 ;  /* 0x0000001800187308 */ /* 0x001e260000001000 */
[----:B------:R-:W-:Y:S01]  /*99c0*/  IABS R22, R3 ;  /* 0x0000000300167213 */ /* 0x000fe20000000000 */
[----:B0-----:R-:W-:Y:S01]  /*99d0*/  VIADD R18, R24, 0xffffffe ;  /* 0x0ffffffe18127836 */ /* 0x001fe20000000000 */
[----:B------:R-:W-:-:S03]  /*99e0*/  IABS R24, R26 ;  /* 0x0000001a00187213 */ /* 0x000fc60000000000 */
[----:B------:R0:W1:Y:S02]  /*99f0*/  F2I.FTZ.U32.TRUNC.NTZ R19, R18 ;  /* 0x0000001200137305 */ /* 0x000064000021f000 */
[----:B------:R-:W-:Y:S02]  /*9a00*/  IMAD.MOV R31, RZ, RZ, -R24 ;  /* 0x000000ffff1f7224 */ /* 0x000fe400078e0a18 */
[----:B0-----:R-:W-:Y:S01]  /*9a10*/  IMAD.MOV.U32 R18, RZ, RZ, RZ ;  /* 0x000000ffff127224 */ /* 0x001fe200078e00ff */
[----:B-1----:R-:W-:-:S05]  /*9a20*/  IADD3 R28, PT, PT, RZ, -R19, RZ ;  /* 0x80000013ff1c7210 */ /* 0x002fca0007ffe0ff */
[----:B------:R-:W-:-:S04]  /*9a30*/  IMAD R25, R28, R23, RZ ;  /* 0x000000171c197224 */ /* 0x000fc800078e02ff */
[----:B------:R-:W-:Y:S01]  /*9a40*/  IMAD.HI.U32 R25, R19, R25, R18 ;  /* 0x0000001913197227 */ /* 0x000fe200078e0012 */
[----:B------:R-:W-:Y:S02]  /*9a50*/  @P2 MOV R19, R2 ;  /* 0x0000000200132202 */ /* 0x000fe40000000f00 */
[C---:B------:R-:W-:Y:S01]  /*9a60*/  ISETP.EQ.AND P2, PT, R21.reuse, 0x10, PT ;  /* 0x000000101500780c */ /* 0x040fe20003f42270 */
[----:B------:R-:W-:Y:S01]  /*9a70*/  @P0 IMAD.MOV.U32 R19, RZ, RZ, R4 ;  /* 0x000000ffff130224 */ /* 0x000fe200078e0004 */
[C---:B------:R-:W-:Y:S01]  /*9a80*/  ISETP.EQ.AND P0, PT, R21.reuse, 0x14, PT ;  /* 0x000000141500780c */ /* 0x040fe20003f02270 */
[----:B------:R-:W-:Y:S01]  /*9a90*/  @P1 IMAD.MOV.U32 R19, RZ, RZ, R12 ;  /* 0x000000ffff131224 */ /* 0x000fe200078e000c */
[----:B------:R-:W-:Y:S02]  /*9aa0*/  @P3 MOV R19, R6 ;  /* 0x0000000600133202 */ /* 0x000fe40000000f00 */
[C---:B------:R-:W-:Y:S02]  /*9ab0*/  ISETP.EQ.AND P1, PT, R21.reuse, 0x18, PT ;  /* 0x000000181500780c */ /* 0x040fe40003f22270 */
[----:B------:R-:W-:-:S02]  /*9ac0*/  ISETP.EQ.AND P3, PT, R21, 0x20, PT ;  /* 0x000000201500780c */ /* 0x000fc40003f62270 */
[----:B------:R-:W-:Y:S02]  /*9ad0*/  P2R R30, PR, RZ, 0x1 ;  /* 0x00000001ff1e7803 */ /* 0x000fe40000000000 */
[----:B------:R-:W-:Y:S01]  /*9ae0*/  P2R R29, PR, RZ, 0x2 ;  /* 0x00000002ff1d7803 */ /* 0x000fe20000000000 */
[----:B------:R-:W-:Y:S01]  /*9af0*/  @P2 IMAD.MOV.U32 R19, RZ, RZ, R13 ;  /* 0x000000ffff132224 */ /* 0x000fe200078e000d */
[C---:B------:R-:W-:Y:S01]  /*9b00*/  ISETP.EQ.AND P2, PT, R21.reuse, 0x1c, PT ;  /* 0x0000001c1500780c */ /* 0x040fe20003f42270 */
[----:B------:R-:W-:Y:S01]  /*9b10*/  @P0 IMAD.MOV.U32 R19, RZ, RZ, R7 ;  /* 0x000000ffff130224 */ /* 0x000fe200078e0007 */
[----:B------:R-:W-:Y:S02]  /*9b20*/  ISETP.EQ.AND P0, PT, R21, 0x30, PT ;  /* 0x000000301500780c */ /* 0x000fe40003f02270 */
[----:B------:R-:W-:Y:S02]  /*9b30*/  P2R R28, PR, RZ, 0x4 ;  /* 0x00000004ff1c7803 */ /* 0x000fe40000000000 */
[----:B------:R-:W-:-:S02]  /*9b40*/  @P1 MOV R19, R14 ;  /* 0x0000000e00131202 */ /* 0x000fc40000000f00 */
[----:B------:R-:W-:-:S05]  /*9b50*/  P2R R27, PR, RZ, 0x8 ;  /* 0x00000008ff1b7803 */ /* 0x000fca0000000000 */
[----:B------:R-:W-:Y:S01]  /*9b60*/  @P2 IMAD.MOV.U32 R19, RZ, RZ, R8 ;  /* 0x000000ffff132224 */ /* 0x000fe200078e0008 */
[C---:B------:R-:W-:Y:S01]  /*9b70*/  ISETP.EQ.AND P2, PT, R21.reuse, RZ, PT ;  /* 0x000000ff1500720c */ /* 0x040fe20003f42270 */
[----:B------:R-:W-:Y:S01]  /*9b80*/  @P3 IMAD.MOV.U32 R19, RZ, RZ, R15 ;  /* 0x000000ffff133224 */ /* 0x000fe200078e000f */
[----:B------:R-:W-:Y:S01]  /*9b90*/  @P4 MOV R19, R9 ;  /* 0x0000000900134202 */ /* 0x000fe20000000f00 */
        /* <DEDUP_REMOVED lines=10> */
[----:B------:R-:W-:Y:S01]  /*9c40*/  @!P1 IADD3 R18, PT, PT, R18, -R23, RZ ;  /* 0x8000001712129210 */ /* 0x000fe20007ffe0ff */
[----:B------:R-:W-:-:S03]  /*9c50*/  @!P1 VIADD R24, R24, 0x1 ;  /* 0x0000000118189836 */ /* 0x000fc60000000000 */
[----:B------:R-:W-:Y:S02]  /*9c60*/  ISETP.GE.U32.AND P1, PT, R18, R23, PT ;  /* 0x000000171200720c */ /* 0x000fe40003f26070 */
[----:B------:R-:W-:Y:S01]  /*9c70*/  LOP3.LUT R18, R19, R26, RZ, 0x3c, !PT ;  /* 0x0000001a13127212 */ /* 0x000fe200078e3cff */
[----:B------:R-:W0:Y:S10]  /*9c80*/  I2F.RP R23, R22 ;  /* 0x0000001600177306 */ /* 0x000e340000209400 */
[----:B------:R-:W-:Y:S01]  /*9c90*/  @P1 VIADD R24, R24, 0x1 ;  /* 0x0000000118181836 */ /* 0x000fe20000000000 */
[----:B------:R-:W-:Y:S01]  /*9ca0*/  ISETP.GE.AND P1, PT, R18, RZ, PT ;  /* 0x000000ff1200720c */ /* 0x000fe20003f26270 */
[----:B0-----:R-:W0:-:S12]  /*9cb0*/  MUFU.RCP R23, R23 ;  /* 0x0000001700177308 */ /* 0x001e180000001000 */
[----:B------:R-:W-:Y:S02]  /*9cc0*/  @!P1 IADD3 R24, PT, PT, -R24, RZ, RZ ;  /* 0x000000ff18189210 */ /* 0x000fe40007ffe1ff */
[----:B------:R-:W-:-:S13]  /*9cd0*/  ISETP.NE.AND P1, PT, R26, RZ, PT ;  /* 0x000000ff1a00720c */ /* 0x000fda0003f25270 */
[----:B------:R-:W-:Y:S02]  /*9ce0*/  @!P1 LOP3.LUT R24, RZ, R26, RZ, 0x33, !PT ;  /* 0x0000001aff189212 */ /* 0x000fe400078e33ff */
[----:B------:R-:W-:Y:S02]  /*9cf0*/  ISETP.EQ.AND P1, PT, R21, -0x4, PT ;  /* 0xfffffffc1500780c */ /* 0x000fe40003f22270 */
[----:B------:R-:W-:Y:S01]  /*9d00*/  IABS R32, R24 ;  /* 0x0000001800207213 */ /* 0x000fe20000000000 */
[----:B------:R-:W-:-:S04]  /*9d10*/  IMAD.MOV R18, RZ, RZ, -R24 ;  /* 0x000000ffff127224 */ /* 0x000fc800078e0a18 */
[----:B------:R-:W-:Y:S01]  /*9d20*/  IMAD R26, R26, R18, R19 ;  /* 0x000000121a1a7224 */ /* 0x000fe200078e0213 */
[----:B0-----:R-:W-:-:S03]  /*9d30*/  IADD3 R18, PT, PT, R23, 0xffffffe, RZ ;  /* 0x0ffffffe17127810 */ /* 0x001fc60007ffe0ff */
[--C-:B------:R-:W-:Y:S01]  /*9d40*/  @P0 IMAD.MOV.U32 R11, RZ, RZ, R26.reuse ;  /* 0x000000ffff0b0224 */ /* 0x100fe200078e001a */
[----:B------:R0:W1:Y:S01]  /*9d50*/  F2I.FTZ.U32.TRUNC.NTZ R19, R18 ;  /* 0x0000001200137305 */ /* 0x000062000021f000 */
[--C-:B------:R-:W-:Y:S01]  /*9d60*/  @P2 IMAD.MOV.U32 R2, RZ, RZ, R26.reuse ;  /* 0x000000ffff022224 */ /* 0x100fe200078e001a */
[----:B------:R-:W-:Y:S01]  /*9d70*/  @P4 MOV R9, R26 ;  /* 0x0000001a00094202 */ /* 0x000fe20000000f00 */
[--C-:B------:R-:W-:Y:S02]  /*9d80*/  @P3 IMAD.MOV.U32 R4, RZ, RZ, R26.reuse ;  /* 0x000000ffff043224 */ /* 0x100fe400078e001a */
[--C-:B------:R-:W-:Y:S02]  /*9d90*/  @P5 IMAD.MOV.U32 R16, RZ, RZ, R26.reuse ;  /* 0x000000ffff105224 */ /* 0x100fe400078e001a */
[----:B------:R-:W-:Y:S02]  /*9da0*/  @P6 IMAD.MOV.U32 R10, RZ, RZ, R26 ;  /* 0x000000ffff0a6224 */ /* 0x000fe400078e001a */
[----:B0-----:R-:W-:-:S02]  /*9db0*/  IMAD.MOV.U32 R18, RZ, RZ, RZ ;  /* 0x000000ffff127224 */ /* 0x001fc400078e00ff */
        /* <DEDUP_REMOVED lines=18> */
[-C--:B------:R-:W-:Y:S01]  /*9ee0*/  @P1 MOV R4, R19.reuse ;  /* 0x0000001300041202 */ /* 0x080fe20000000f00 */
[--C-:B------:R-:W-:Y:S01]  /*9ef0*/  IMAD.MOV R18, RZ, RZ, -R19.reuse ;  /* 0x000000ffff127224 */ /* 0x100fe200078e0a13 */
[----:B------:R-:W-:Y:S01]  /*9f00*/  @P6 MOV R11, R19 ;  /* 0x00000013000b6202 */ /* 0x000fe20000000f00 */
[----:B------:R-:W-:Y:S02]  /*9f10*/  @P4 IMAD.MOV.U32 R10, RZ, RZ, R19 ;  /* 0x000000ffff0a4224 */ /* 0x000fe400078e0013 */
[----:B------:R-:W-:-:S04]  /*9f20*/  IMAD R24, R3, R18, R24 ;  /* 0x0000001203187224 */ /* 0x000fc800078e0218 */
[--C-:B------:R-:W-:Y:S02]  /*9f30*/  @P2 IMAD.MOV.U32 R4, RZ, RZ, R24.reuse ;  /* 0x000000ffff042224 */ /* 0x100fe400078e0018 */
[----:B------:R-:W-:Y:S01]  /*9f40*/  @P0 MOV R2, R19 ;  /* 0x0000001300020202 */ /* 0x000fe20000000f00 */
[--C-:B------:R-:W-:Y:S01]  /*9f50*/  @P1 IMAD.MOV.U32 R2, RZ, RZ, R24.reuse ;  /* 0x000000ffff021224 */ /* 0x100fe200078e0018 */
[C---:B------:R-:W-:Y:S01]  /*9f60*/  ISETP.EQ.AND P0, PT, R21.reuse, 0x8, PT ;  /* 0x000000081500780c */ /* 0x040fe20003f02270 */
[----:B------:R-:W-:Y:S01]  /*9f70*/  @P5 IMAD.MOV.U32 R10, RZ, RZ, R24 ;  /* 0x000000ffff0a5224 */ /* 0x000fe200078e0018 */
[----:B------:R-:W-:-:S11]  /*9f80*/  ISETP.EQ.AND P1, PT, R21, 0xc, PT ;  /* 0x0000000c1500780c */ /* 0x000fd60003f22270 */
[--C-:B------:R-:W-:Y:S01]  /*9f90*/  @P0 IMAD.MOV.U32 R12, RZ, RZ, R26.reuse ;  /* 0x000000ffff0c0224 */ /* 0x100fe200078e001a */
[-C--:B------:R-:W-:Y:S01]  /*9fa0*/  @P2 MOV R12, R19.reuse ;  /* 0x00000013000c2202 */ /* 0x080fe20000000f00 */
[----:B------:R-:W-:Y:S01]  /*9fb0*/  @P1 IMAD.MOV.U32 R6, RZ, RZ, R26 ;  /* 0x000000ffff061224 */ /* 0x000fe200078e001a */
[----:B------:R-:W-:Y:S01]  /*9fc0*/  ISETP.EQ.AND P2, PT, R21, 0x10, PT ;  /* 0x000000101500780c */ /* 0x000fe20003f42270 */
[--C-:B------:R-:W-:Y:S01]  /*9fd0*/  @P3 IMAD.MOV.U32 R12, RZ, RZ, R24.reuse ;  /* 0x000000ffff0c3224 */ /* 0x100fe200078e0018 */
[----:B------:R-:W-:Y:S01]  /*9fe0*/  @P3 MOV R6, R19 ;  /* 0x0000001300063202 */ /* 0x000fe20000000f00 */
[----:B------:R-:W-:Y:S01]  /*9ff0*/  @P0 IMAD.MOV.U32 R6, RZ, RZ, R24 ;  /* 0x000000ffff060224 */ /* 0x000fe200078e0018 */
[----:B------:R-:W-:-:S09]  /*a000*/  ISETP.NE.AND P3, PT, R27, RZ, PT ;  /* 0x000000ff1b00720c */ /* 0x000fd20003f65270 */
[----:B------:R-:W-:Y:S01]  /*a010*/  @P2 IMAD.MOV.U32 R13, RZ, RZ, R26 ;  /* 0x000000ffff0d2224 */ /* 0x000fe200078e001a */
[-C--:B------:R-:W-:Y:S01]  /*a020*/  @P0 MOV R13, R19.reuse ;  /* 0x00000013000d0202 */ /* 0x080fe20000000f00 */
[----:B------:R-:W-:Y:S01]  /*a030*/  @P1 IMAD.MOV.U32 R13, RZ, RZ, R24 ;  /* 0x000000ffff0d1224 */ /* 0x000fe200078e0018 */
[----:B------:R-:W-:Y:S01]  /*a040*/  ISETP.NE.AND P0, PT, R30, RZ, PT ;  /* 0x000000ff1e00720c */ /* 0x000fe20003f05270 */
[----:B------:R-:W-:Y:S01]  /*a050*/  @P3 IMAD.MOV.U32 R15, RZ, RZ, R26 ;  /* 0x000000ffff0f3224 */ /* 0x000fe200078e001a */
[----:B------:R-:W-:Y:S01]  /*a060*/  @P3 MOV R16, R19 ;  /* 0x0000001300103202 */ /* 0x000fe20000000f00 */
[----:B------:R-:W-:-:S10]  /*a070*/  @P4 IMAD.MOV.U32 R16, RZ, RZ, R24 ;  /* 0x000000ffff104224 */ /* 0x000fd400078e0018 */
[----:B------:R-:W-:Y:S01]  /*a080*/  @P0 IMAD.MOV.U32 R7, RZ, RZ, R26 ;  /* 0x000000ffff070224 */ /* 0x000fe200078e001a */
[----:B------:R-:W-:Y:S01]  /*a090*/  @P1 MOV R7, R19 ;  /* 0x0000001300071202 */ /* 0x000fe20000000f00 */
[----:B------:R-:W-:Y:S01]  /*a0a0*/  @P2 IMAD.MOV.U32 R7, RZ, RZ, R24 ;  /* 0x000000ffff072224 */ /* 0x000fe200078e0018 */
[----:B------:R-:W-:-:S13]  /*a0b0*/  ISETP.NE.AND P1, PT, R29, RZ, PT ;  /* 0x000000ff1d00720c */ /* 0x000fda0003f25270 */
[----:B------:R-:W-:Y:S01]  /*a0c0*/  @P1 IMAD.MOV.U32 R14, RZ, RZ, R26 ;  /* 0x000000ffff0e1224 */ /* 0x000fe200078e001a */
[----:B------:R-:W-:Y:S01]  /*a0d0*/  @P2 MOV R14, R19 ;  /* 0x00000013000e2202 */ /* 0x000fe20000000f00 */
[----:B------:R-:W-:Y:S01]  /*a0e0*/  @P0 IMAD.MOV.U32 R14, RZ, RZ, R24 ;  /* 0x000000ffff0e0224 */ /* 0x000fe200078e0018 */
[----:B------:R-:W-:Y:S01]  /*a0f0*/  ISETP.NE.AND P2, PT, R28, RZ, PT ;  /* 0x000000ff1c00720c */ /* 0x000fe20003f45270 */
[----:B------:R-:W-:-:S12]  /*a100*/  @P1 IMAD.MOV.U32 R15, RZ, RZ, R19 ;  /* 0x000000ffff0f1224 */ /* 0x000fd800078e0013 */
[----:B------:R-:W-:Y:S01]  /*a110*/  @P2 IMAD.MOV.U32 R8, RZ, RZ, R26 ;  /* 0x000000ffff082224 */ /* 0x000fe200078e001a */
[----:B------:R-:W-:Y:S01]  /*a120*/  @P0 MOV R8, R19 ;  /* 0x0000001300080202 */ /* 0x000fe20000000f00 */
[----:B------:R-:W-:Y:S01]  /*a130*/  @P2 IMAD.MOV.U32 R9, RZ, RZ, R19 ;  /* 0x000000ffff092224 */ /* 0x000fe200078e0013 */
[----:B------:R-:W-:Y:S01]  /*a140*/  ISETP.EQ.AND P0, PT, R21, 0x30, PT ;  /* 0x000000301500780c */ /* 0x000fe20003f02270 */
[--C-:B------:R-:W-:Y:S01]  /*a150*/  @P1 IMAD.MOV.U32 R8, RZ, RZ, R24.reuse ;  /* 0x000000ffff081224 */ /* 0x100fe200078e0018 */
[----:B------:R-:W-:Y:S01]  /*a160*/  @P3 MOV R9, R24 ;  /* 0x0000001800093202 */ /* 0x000fe20000000f00 */
[----:B------:R-:W-:-:S10]  /*a170*/  @P2 IMAD.MOV.U32 R15, RZ, RZ, R24 ;  /* 0x000000ffff0f2224 */ /* 0x000fd400078e0018 */
[----:B------:R-:W-:Y:S01]  /*a180*/  @P0 MOV R5, R26 ;  /* 0x0000001a00050202 */ /* 0x000fe20000000f00 */
[----:B------:R-:W-:Y:S02]  /*a190*/  IMAD R26, R26, UR5, R17 ;  /* 0x000000051a1a7c24 */ /* 0x000fe4000f8e0211 */
[----:B------:R-:W-:Y:S01]  /*a1a0*/  IMAD R17, R24, UR5, RZ ;  /* 0x0000000518117c24 */ /* 0x000fe2000f8e02ff */
[----:B------:R-:W-:Y:S01]  /*a1b0*/  UMOV UR5, UR4 ;  /* 0x0000000400057c82 */ /* 0x000fe20008000000 */
[----:B------:R-:W-:Y:S01]  /*a1c0*/  @P5 IMAD.MOV.U32 R5, RZ, RZ, R19 ;  /* 0x000000ffff055224 */ /* 0x000fe200078e0013 */
[----:B------:R-:W-:Y:S01]  /*a1d0*/  @P6 MOV R5, R24 ;  /* 0x0000001800056202 */ /* 0x000fe20000000f00 */
[----:B------:R-:W-:Y:S02]  /*a1e0*/  @P0 IMAD.MOV.U32 R11, RZ, RZ, R24 ;  /* 0x000000ffff0b0224 */ /* 0x000fe400078e0018 */
[----:B------:R-:W-:-:S07]  /*a1f0*/  IMAD R17, R17, 0x10, R26 ;  /* 0x0000001011117824 */ /* 0x000fce00078e021a */
.L_x_15:
[----:B------:R-:W-:Y:S05]  /*a200*/  BRA.U UP1, `(.L_x_11) ;  /* 0x0000000501947547 */ /* 0x000fea000b800000 */
[----:B------:R-:W-:Y:S01]  /*a210*/  LEA.HI R3, R3, R3, RZ, 0x4 ;  /* 0x0000000303037211 */ /* 0x000fe200078f20ff */
[----:B------:R-:W-:Y:S01]  /*a220*/  IMAD.SHL.U32 R20, R20, 0x4, RZ ;  /* 0x0000000414147824 */ /* 0x000fe200078e00ff */
[----:B------:R-:W-:Y:S02]  /*a230*/  USHF.L.U32 UR4, UR5, 0x4, URZ ;  /* 0x0000000405047899 */ /* 0x000fe400080006ff */
[----:B------:R-:W-:Y:S02]  /*a240*/  SHF.R.S32.HI R3, RZ, 0x4, R3 ;  /* 0x00000004ff037819 */ /* 0x000fe40000011403 */
[C---:B------:R-:W-:Y:S02]  /*a250*/  ISETP.EQ.AND P2, PT, R20.reuse, RZ, PT ;  /* 0x000000ff1400720c */ /* 0x040fe40003f42270 */
[----:B------:R-:W-:Y:S02]  /*a260*/  IABS R21, R3 ;  /* 0x0000000300157213 */ /* 0x000fe40000000000 */
[----:B------:R-:W-:-:S02]  /*a270*/  ISETP.EQ.AND P1, PT, R20, 0x4, PT ;  /* 0x000000041400780c */ /* 0x000fc40003f22270 */
[----:B------:R-:W0:Y:S01]  /*a280*/  I2F.RP R23, R21 ;  /* 0x0000001500177306 */ /* 0x000e220000209400 */
[C---:B------:R-:W-:Y:S02]  /*a290*/  ISETP.EQ.AND P0, PT, R20.reuse, 0x8, PT ;  /* 0x000000081400780c */ /* 0x040fe40003f02270 */
[C---:B------:R-:W-:Y:S02]  /*a2a0*/  ISETP.EQ.AND P3, PT, R20.reuse, 0xc, PT ;  /* 0x0000000c1400780c */ /* 0x040fe40003f62270 */
[C---:B------:R-:W-:Y:S02]  /*a2b0*/  ISETP.EQ.AND P4, PT, R20.reuse, 0x28, PT ;  /* 0x000000281400780c */ /* 0x040fe40003f82270 */
[----:B------:R-:W-:Y:S01]  /*a2c0*/  @P2 IMAD.MOV.U32 R22, RZ, RZ, R2 ;  /* 0x000000ffff162224 */ /* 0x000fe200078e0002 */
[C---:B------:R-:W-:Y:S02]  /*a2d0*/  ISETP.EQ.AND P2, PT, R20.reuse, 0x10, PT ;  /* 0x000000101400780c */ /* 0x040fe40003f42270 */
[C---:B------:R-:W-:Y:S01]  /*a2e0*/  ISETP.EQ.AND P5, PT, R20.reuse, 0x2c, PT ;  /* 0x0000002c1400780c */ /* 0x040fe20003fa2270 */
[----:B------:R-:W-:Y:S01]  /*a2f0*/  @P1 IMAD.MOV.U32 R22, RZ, RZ, R4 ;  /* 0x000000ffff161224 */ /* 0x000fe200078e0004 */
[----:B------:R-:W-:-:S02]  /*a300*/  ISETP.EQ.AND P1, PT, R20, 0x14, PT ;  /* 0x000000141400780c */ /* 0x000fc40003f22270 */
[----:B------:R-:W-:Y:S01]  /*a310*/  @P0 IMAD.MOV.U32 R22, RZ, RZ, R12 ;  /* 0x000000ffff160224 */ /* 0x000fe200078e000c */
[----:B0-----:R-:W0:Y:S01]  /*a320*/  MUFU.RCP R23, R23 ;  /* 0x0000001700177308 */ /* 0x001e220000001000 */
[C---:B------:R-:W-:Y:S02]  /*a330*/  ISETP.EQ.AND P0, PT, R20.reuse, 0x18, PT ;  /* 0x000000181400780c */ /* 0x040fe40003f02270 */
[----:B------:R-:W-:Y:S02]  /*a340*/  @P3 MOV R22, R6 ;  /* 0x0000000600163202 */ /* 0x000fe40000000f00 */
[C---:B------:R-:W-:Y:S01]  /*a350*/  ISETP.EQ.AND P3, PT, R20.reuse, 0x24, PT ;  /* 0x000000241400780c */ /* 0x040fe20003f62270 */
[----:B------:R-:W-:Y:S01]  /*a360*/  @P2 IMAD.MOV.U32 R22, RZ, RZ, R13 ;  /* 0x000000ffff162224 */ /* 0x000fe200078e000d */
[C---:B------:R-:W-:Y:S02]  /*a370*/  ISETP.EQ.AND P2, PT, R20.reuse, 0x20, PT ;  /* 0x000000201400780c */ /* 0x040fe40003f42270 */
[----:B------:R-:W-:Y:S01]  /*a380*/  P2R R25, PR, RZ, 0x1 ;  /* 0x00000001ff197803 */ /* 0x000fe20000000000 */
[----:B------:R-:W-:Y:S01]  /*a390*/  @P1 IMAD.MOV.U32 R22, RZ, RZ, R7 ;  /* 0x000000ffff161224 */ /* 0x000fe200078e0007 */
[----:B------:R-:W-:-:S02]  /*a3a0*/  ISETP.EQ.AND P1, PT, R20, 0x1c, PT ;  /* 0x0000001c1400780c */ /* 0x000fc40003f22270 */
[C---:B------:R-:W-:Y:S01]  /*a3b0*/  ISETP.EQ.AND P6, PT, R20.reuse, 0x30, PT ;  /* 0x000000301400780c */ /* 0x040fe20003fc2270 */
[----:B------:R-:W-:Y:S01]  /*a3c0*/  @P0 IMAD.MOV.U32 R22, RZ, RZ, R14 ;  /* 0x000000ffff160224 */ /* 0x000fe200078e000e */
[C---:B------:R-:W-:Y:S02]  /*a3d0*/  ISETP.EQ.AND P0, PT, R20.reuse, 0x34, PT ;  /* 0x000000341400780c */ /* 0x040fe40003f02270 */
[----:B0-----:R-:W-:Y:S02]  /*a3e0*/  IADD3 R18, PT, PT, R23, 0xffffffe, RZ ;  /* 0x0ffffffe17127810 */ /* 0x001fe40007ffe0ff */
[----:B------:R-:W-:Y:S02]  /*a3f0*/  P2R R26, PR, RZ, 0x2 ;  /* 0x00000002ff1a7803 */ /* 0x000fe40000000000 */
[----:B------:R0:W1:Y:S01]  /*a400*/  F2I.FTZ.U32.TRUNC.NTZ R19, R18 ;  /* 0x0000001200137305 */ /* 0x000062000021f000 */
[----:B------:R-:W-:Y:S02]  /*a410*/  P2R R27, PR, RZ, 0x4 ;  /* 0x00000004ff1b7803 */ /* 0x000fe40000000000 */
[----:B------:R-:W-:Y:S01]  /*a420*/  @P1 IMAD.MOV.U32 R22, RZ, RZ, R8 ;  /* 0x000000ffff161224 */ /* 0x000fe200078e0008 */
[----:B------:R-:W-:Y:S01]  /*a430*/  @P2 MOV R22, R15 ;  /* 0x0000000f00162202 */ /* 0x000fe20000000f00 */
[----:B------:R-:W-:Y:S01]  /*a440*/  @P3 IMAD.MOV.U32 R22, RZ, RZ, R9 ;  /* 0x000000ffff163224 */ /* 0x000fe200078e0009 */
[----:B------:R-:W-:Y:S01]  /*a450*/  ISETP.EQ.AND P1, PT, R20, 0x4, PT ;  /* 0x000000041400780c */ /* 0x000fe20003f22270 */
[----:B------:R-:W-:Y:S01]  /*a460*/  @P4 IMAD.MOV.U32 R22, RZ, RZ, R16 ;  /* 0x000000ffff164224 */ /* 0x000fe200078e0010 */
[----:B------:R-:W-:Y:S01]  /*a470*/  @P5 MOV R22, R10 ;  /* 0x0000000a00165202 */ /* 0x000fe20000000f00 */
[----:B0-----:R-:W-:-:S02]  /*a480*/  HFMA2 R18, -RZ, RZ, 0, 0 ;  /* 0x00000000ff127431 */ /* 0x001fc400000001ff */
[----:B------:R-:W-:Y:S01]  /*a490*/  @P6 IMAD.MOV.U32 R22, RZ, RZ, R5 ;  /* 0x000000ffff166224 */ /* 0x000fe200078e0005 */
[----:B------:R-:W-:Y:S01]  /*a4a0*/  ISETP.EQ.AND P2, PT, R20, 0xc, PT ;  /* 0x0000000c1400780c */ /* 0x000fe20003f42270 */
[----:B------:R-:W-:Y:S01]  /*a4b0*/  @P0 IMAD.MOV.U32 R22, RZ, RZ, R11 ;  /* 0x000000ffff160224 */ /* 0x000fe200078e000b */
[----:B-1----:R-:W-:-:S05]  /*a4c0*/  IADD3 R24, PT, PT, RZ, -R19, RZ ;  /* 0x80000013ff187210 */ /* 0x002fca0007ffe0ff */
        /* <DEDUP_REMOVED lines=9> */
[----:B------:R-:W-:Y:S01]  /*a560*/  @!P0 IMAD.IADD R24, R24, 0x1, -R21 ;  /* 0x0000000118188824 */ /* 0x000fe200078e0a15 */
[----:B------:R-:W-:-:S04]  /*a570*/  @!P0 IADD3 R18, PT, PT, R18, 0x1, RZ ;  /* 0x0000000112128810 */ /* 0x000fc80007ffe0ff */
[----:B------:R-:W-:-:S13]  /*a580*/  ISETP.GE.U32.AND P0, PT, R24, R21, PT ;  /* 0x000000151800720c */ /* 0x000fda0003f06070 */
[----:B------:R-:W-:Y:S01]  /*a590*/  @P0 VIADD R18, R18, 0x1 ;  /* 0x0000000112120836 */ /* 0x000fe20000000000 */
        /* <DEDUP_REMOVED lines=9> */
[----:B------:R-:W-:Y:S02]  /*a630*/  IMAD R22, R3, R19, R22 ;  /* 0x0000001303167224 */ /* 0x000fe400078e0216 */
[----:B------:R-:W-:-:S02]  /*a640*/  @P2 IMAD.MOV.U32 R13, RZ, RZ, R18 ;  /* 0x000000ffff0d2224 */ /* 0x000fc400078e0012 */
[--C-:B------:R-:W-:Y:S02]  /*a650*/  @P4 IMAD.MOV.U32 R10, RZ, RZ, R18.reuse ;  /* 0x000000ffff0a4224 */ /* 0x100fe400078e0012 */
[----:B------:R-:W-:Y:S01]  /*a660*/  @P0 MOV R2, R18 ;  /* 0x0000001200020202 */ /* 0x000fe20000000f00 */
[----:B------:R-:W-:Y:S01]  /*a670*/  @P5 IMAD.MOV.U32 R5, RZ, RZ, R18 ;  /* 0x000000ffff055224 */ /* 0x000fe200078e0012 */
[----:B------:R-:W-:Y:S01]  /*a680*/  ISETP.EQ.AND P0, PT, R20, RZ, PT ;  /* 0x000000ff1400720c */ /* 0x000fe20003f02270 */
[--C-:B------:R-:W-:Y:S01]  /*a690*/  @P4 IMAD.MOV.U32 R16, RZ, RZ, R22.reuse ;  /* 0x000000ffff104224 */ /* 0x100fe200078e0016 */
[----:B------:R-:W-:Y:S01]  /*a6a0*/  @P6 MOV R5, R22 ;  /* 0x0000001600056202 */ /* 0x000fe20000000f00 */
[----:B------:R-:W-:Y:S02]  /*a6b0*/  @P5 IMAD.MOV.U32 R10, RZ, RZ, R22 ;  /* 0x000000ffff0a5224 */ /* 0x000fe400078e0016 */
[----:B------:R-:W-:-:S08]  /*a6c0*/  IMAD R17, R22, UR5, R17 ;  /* 0x0000000516117c24 */ /* 0x000fd0000f8e0211 */
[----:B------:R-:W-:Y:S01]  /*a6d0*/  @P0 IMAD.MOV.U32 R4, RZ, RZ, R18 ;  /* 0x000000ffff040224 */ /* 0x000fe200078e0012 */
[----:B------:R-:W-:Y:S01]  /*a6e0*/  @P0 MOV R2, R22 ;  /* 0x0000001600020202 */ /* 0x000fe20000000f00 */
[----:B------:R-:W-:Y:S01]  /*a6f0*/  @P1 IMAD.MOV.U32 R4, RZ, RZ, R22 ;  /* 0x000000ffff041224 */ /* 0x000fe200078e0016 */
[C---:B------:R-:W-:Y:S02]  /*a700*/  ISETP.EQ.AND P0, PT, R20.reuse, 0x8, PT ;  /* 0x000000081400780c */ /* 0x040fe40003f02270 */
[----:B------:R-:W-:-:S11]  /*a710*/  ISETP.EQ.AND P1, PT, R20, 0x10, PT ;  /* 0x000000101400780c */ /* 0x000fd60003f22270 */
[----:B------:R-:W-:Y:S01]  /*a720*/  @P0 MOV R6, R18 ;  /* 0x0000001200060202 */ /* 0x000fe20000000f00 */
[----:B------:R-:W-:Y:S01]  /*a730*/  @P0 IMAD.MOV.U32 R12, RZ, RZ, R22 ;  /* 0x000000ffff0c0224 */ /* 0x000fe200078e0016 */
[----:B------:R-:W-:Y:S01]  /*a740*/  ISETP.EQ.AND P0, PT, R20, 0x14, PT ;  /* 0x000000141400780c */ /* 0x000fe20003f02270 */
[----:B------:R-:W-:Y:S01]  /*a750*/  @P1 IMAD.MOV.U32 R7, RZ, RZ, R18 ;  /* 0x000000ffff071224 */ /* 0x000fe200078e0012 */
[----:B------:R-:W-:Y:S01]  /*a760*/  @P2 MOV R6, R22 ;  /* 0x0000001600062202 */ /* 0x000fe20000000f00 */
[----:B------:R-:W-:Y:S01]  /*a770*/  @P1 IMAD.MOV.U32 R13, RZ, RZ, R22 ;  /* 0x000000ffff0d1224 */ /* 0x000fe200078e0016 */
[----:B------:R-:W-:Y:S02]  /*a780*/  ISETP.NE.AND P2, PT, R27, RZ, PT ;  /* 0x000000ff1b00720c */ /* 0x000fe40003f45270 */
[----:B------:R-:W-:-:S07]  /*a790*/  ISETP.NE.AND P1, PT, R26, RZ, PT ;  /* 0x000000ff1a00720c */ /* 0x000fce0003f25270 */
[----:B------:R-:W-:Y:S01]  /*a7a0*/  @P0 MOV R14, R18 ;  /* 0x00000012000e0202 */ /* 0x000fe20000000f00 */
[----:B------:R-:W-:Y:S01]  /*a7b0*/  @P0 IMAD.MOV.U32 R7, RZ, RZ, R22 ;  /* 0x000000ffff070224 */ /* 0x000fe200078e0016 */
[----:B------:R-:W-:Y:S02]  /*a7c0*/  ISETP.NE.AND P0, PT, R25, RZ, PT ;  /* 0x000000ff1900720c */ /* 0x000fe40003f05270 */
[--C-:B------:R-:W-:Y:S01]  /*a7d0*/  @P2 IMAD.MOV.U32 R9, RZ, RZ, R18.reuse ;  /* 0x000000ffff092224 */ /* 0x100fe200078e0012 */
[----:B------:R-:W-:Y:S01]  /*a7e0*/  @P3 MOV R9, R22 ;  /* 0x0000001600093202 */ /* 0x000fe20000000f00 */
[----:B------:R-:W-:Y:S02]  /*a7f0*/  @P1 IMAD.MOV.U32 R15, RZ, RZ, R18 ;  /* 0x000000ffff0f1224 */ /* 0x000fe400078e0012 */
[----:B------:R-:W-:-:S07]  /*a800*/  @P2 IMAD.MOV.U32 R15, RZ, RZ, R22 ;  /* 0x000000ffff0f2224 */ /* 0x000fce00078e0016 */
[----:B------:R-:W-:Y:S01]  /*a810*/  @P0 IMAD.MOV.U32 R8, RZ, RZ, R18 ;  /* 0x000000ffff080224 */ /* 0x000fe200078e0012 */
[----:B------:R-:W-:Y:S01]  /*a820*/  @P0 MOV R14, R22 ;  /* 0x00000016000e0202 */ /* 0x000fe20000000f00 */
[----:B------:R-:W-:Y:S01]  /*a830*/  @P1 IMAD.MOV.U32 R8, RZ, RZ, R22 ;  /* 0x000000ffff081224 */ /* 0x000fe200078e0016 */
[----:B------:R-:W-:-:S13]  /*a840*/  ISETP.EQ.AND P0, PT, R20, 0x34, PT ;  /* 0x000000341400780c */ /* 0x000fda0003f02270 */
[----:B------:R-:W-:-:S07]  /*a850*/  @P0 IMAD.MOV.U32 R11, RZ, RZ, R22 ;  /* 0x000000ffff0b0224 */ /* 0x000fce00078e0016 */
.L_x_11:
[----:B------:R-:W0:Y:S08]  /*a860*/  LDC.64 R18, c[0x0][0x380] ;  /* 0x0000e000ff127b82 */ /* 0x000e300000000a00 */
[----:B------:R-:W1:Y:S01]  /*a870*/  LDC R20, c[0x0][0x3a4] ;  /* 0x0000e900ff147b82 */ /* 0x000e620000000800 */
[----:B0-----:R-:W-:-:S06]  /*a880*/  IMAD.WIDE R18, R0, 0x2, R18 ;  /* 0x0000000200127825 */ /* 0x001fcc00078e0212 */
[----:B------:R-:W2:Y:S01]  /*a890*/  LDG.E.U16 R19, desc[UR10][R18.64] ;  /* 0x0000000a12137981 */ /* 0x000ea2000c1e1500 */
[----:B-1----:R-:W-:-:S05]  /*a8a0*/  IMAD.SHL.U32 R20, R20, 0x4, RZ ;  /* 0x0000000414147824 */ /* 0x002fca00078e00ff */
[C---:B------:R-:W-:Y:S02]  /*a8b0*/  ISETP.EQ.AND P0, PT, R20.reuse, RZ, PT ;  /* 0x000000ff1400720c */ /* 0x040fe40003f02270 */
[C---:B------:R-:W-:Y:S02]  /*a8c0*/  ISETP.EQ.AND P1, PT, R20.reuse, 0x4, PT ;  /* 0x000000041400780c */ /* 0x040fe40003f22270 */
[C---:B------:R-:W-:Y:S02]  /*a8d0*/  ISETP.EQ.AND P2, PT, R20.reuse, 0x8, PT ;  /* 0x000000081400780c */ /* 0x040fe40003f42270 */
[----:B------:R-:W-:-:S07]  /*a8e0*/  ISETP.EQ.AND P3, PT, R20, 0xc, PT ;  /* 0x0000000c1400780c */ /* 0x000fce0003f62270 */
[----:B------:R-:W-:Y:S02]  /*a8f0*/  @P0 MOV R22, R2 ;  /* 0x0000000200160202 */ /* 0x000fe40000000f00 */
[C---:B------:R-:W-:Y:S01]  /*a900*/  ISETP.EQ.AND P0, PT, R20.reuse, 0x10, PT ;  /* 0x000000101400780c */ /* 0x040fe20003f02270 */
[----:B------:R-:W-:Y:S01]  /*a910*/  @P1 IMAD.MOV.U32 R22, RZ, RZ, R4 ;  /* 0x000000ffff161224 */ /* 0x000fe200078e0004 */
[C---:B------:R-:W-:Y:S01]  /*a920*/  ISETP.EQ.AND P1, PT, R20.reuse, 0x14, PT ;  /* 0x000000141400780c */ /* 0x040fe20003f22270 */
[----:B------:R-:W-:Y:S01]  /*a930*/  @P2 IMAD.MOV.U32 R22, RZ, RZ, R12 ;  /* 0x000000ffff162224 */ /* 0x000fe200078e000c */
[C---:B------:R-:W-:Y:S01]  /*a940*/  ISETP.EQ.AND P2, PT, R20.reuse, 0x18, PT ;  /* 0x000000181400780c */ /* 0x040fe20003f42270 */
[----:B------:R-:W0:Y:S01]  /*a950*/  LDC.64 R2, c[0x0][0x390] ;  /* 0x0000e400ff027b82 */ /* 0x000e220000000a00 */
[----:B------:R-:W-:Y:S02]  /*a960*/  @P3 MOV R22, R6 ;  /* 0x0000000600163202 */ /* 0x000fe40000000f00 */
[----:B------:R-:W-:-:S05]  /*a970*/  ISETP.EQ.AND P3, PT, R20, 0x1c, PT ;  /* 0x0000001c1400780c */ /* 0x000fca0003f62270 */
[----:B------:R-:W-:Y:S01]  /*a980*/  @P0 IMAD.MOV.U32 R22, RZ, RZ, R13 ;  /* 0x000000ffff160224 */ /* 0x000fe200078e000d */
[C---:B------:R-:W-:Y:S01]  /*a990*/  ISETP.EQ.AND P0, PT, R20.reuse, 0x20, PT ;  /* 0x000000201400780c */ /* 0x040fe20003f02270 */
[----:B------:R-:W-:Y:S01]  /*a9a0*/  @P1 IMAD.MOV.U32 R22, RZ, RZ, R7 ;  /* 0x000000ffff161224 */ /* 0x000fe200078e0007 */
[C---:B------:R-:W-:Y:S01]  /*a9b0*/  ISETP.EQ.AND P1, PT, R20.reuse, 0x24, PT ;  /* 0x000000241400780c */ /* 0x040fe20003f22270 */
[----:B------:R-:W1:Y:S01]  /*a9c0*/  LDC.64 R6, c[0x0][0x388] ;  /* 0x0000e200ff067b82 */ /* 0x000e620000000a00 */
[----:B------:R-:W-:Y:S02]  /*a9d0*/  @P2 MOV R22, R14 ;  /* 0x0000000e00162202 */ /* 0x000fe40000000f00 */
[C---:B------:R-:W-:Y:S01]  /*a9e0*/  ISETP.EQ.AND P2, PT, R20.reuse, 0x28, PT ;  /* 0x000000281400780c */ /* 0x040fe20003f42270 */
[----:B------:R-:W-:Y:S01]  /*a9f0*/  @P3 IMAD.MOV.U32 R22, RZ, RZ, R8 ;  /* 0x000000ffff163224 */ /* 0x000fe200078e0008 */
[----:B------:R-:W-:-:S05]  /*aa00*/  ISETP.EQ.AND P3, PT, R20, 0x2c, PT ;  /* 0x0000002c1400780c */ /* 0x000fca0003f62270 */
[----:B------:R-:W-:Y:S01]  /*aa10*/  @P0 IMAD.MOV.U32 R22, RZ, RZ, R15 ;  /* 0x000000ffff160224 */ /* 0x000fe200078e000f */
[C---:B------:R-:W-:Y:S02]  /*aa20*/  ISETP.EQ.AND P0, PT, R20.reuse, 0x30, PT ;  /* 0x000000301400780c */ /* 0x040fe40003f02270 */
[----:B------:R-:W-:Y:S02]  /*aa30*/  @P1 MOV R22, R9 ;  /* 0x0000000900161202 */ /* 0x000fe40000000f00 */
[----:B------:R-:W-:Y:S01]  /*aa40*/  ISETP.EQ.AND P1, PT, R20, 0x34, PT ;  /* 0x000000341400780c */ /* 0x000fe20003f22270 */
[----:B------:R-:W-:Y:S02]  /*aa50*/  @P2 IMAD.MOV.U32 R22, RZ, RZ, R16 ;  /* 0x000000ffff162224 */ /* 0x000fe400078e0010 */
[----:B------:R-:W-:-:S06]  /*aa60*/  @P3 IMAD.MOV.U32 R22, RZ, RZ, R10 ;  /* 0x000000ffff163224 */ /* 0x000fcc00078e000a */
[----:B------:R-:W-:Y:S01]  /*aa70*/  @P0 MOV R22, R5 ;  /* 0x0000000500160202 */ /* 0x000fe20000000f00 */
[----:B-1----:R-:W-:Y:S01]  /*aa80*/  IMAD.WIDE R6, R0, 0x2, R6 ;  /* 0x0000000200067825 */ /* 0x002fe200078e0206 */
[----:B------:R-:W1:Y:S03]  /*aa90*/  LDC.64 R4, c[0x0][0x398] ;  /* 0x0000e600ff047b82 */ /* 0x000e660000000a00 */
[----:B------:R-:W-:-:S04]  /*aaa0*/  @P1 IMAD.MOV.U32 R22, RZ, RZ, R11 ;  /* 0x000000ffff161224 */ /* 0x000fc800078e000b */
[----:B------:R-:W-:-:S04]  /*aab0*/  IMAD R17, R22, UR4, R17 ;  /* 0x0000000416117c24 */ /* 0x000fc8000f8e0211 */
[----:B0-----:R-:W-:-:S05]  /*aac0*/  IMAD.WIDE R2, R17, 0x2, R2 ;  /* 0x0000000211027825 */ /* 0x001fca00078e0202 */
[----:B--2---:R-:W-:Y:S04]  /*aad0*/  STG.E.U16 desc[UR10][R2.64], R19 ;  /* 0x0000001302007986 */ /* 0x004fe8000c10150a */
[----:B------:R-:W2:Y:S01]  /*aae0*/  LDG.E.U16 R7, desc[UR10][R6.64] ;  /* 0x0000000a06077981 */ /* 0x000ea2000c1e1500 */
[----:B-1----:R-:W-:-:S05]  /*aaf0*/  IMAD.WIDE R4, R17, 0x2, R4 ;  /* 0x0000000211047825 */ /* 0x002fca00078e0204 */
[----:B--2---:R-:W-:Y:S01]  /*ab00*/  STG.E.U16 desc[UR10][R4.64], R7 ;  /* 0x0000000704007986 */ /* 0x004fe2000c10150a */
[----:B------:R-:W-:Y:S05]  /*ab10*/  EXIT ;  /* 0x000000000000794d */ /* 0x000fea0003800000 */
.L_x_16:
[----:B------:R-:W-:-:S00]  /*ab20*/  BRA `(.L_x_16) ;  /* 0xfffffffc00fc7947 */ /* 0x000fc0000383ffff */
[----:B------:R-:W-:-:S00]  /*ab30*/  NOP ;  /* 0x0000000000007918 */ /* 0x000fc00000000000 */
        /* <DEDUP_REMOVED lines=12> */
.L_x_17:


//--------------------- .nv.shared.reserved.0     --------------------------
	.section	.nv.shared.reserved.0,"aw",@nobits
	.weak		__nv_reservedSMEM_offset_0_alias
	.size		__nv_reservedSMEM_offset_0_alias, 0, 64
	.other		__nv_reservedSMEM_offset_0_alias,@"STO_CUDA_RESERVED_SHARED STV_DEFAULT"
__nv_reservedSMEM_offset_0_alias:
	.zero		0
	.zero		64


//--------------------- .nv.constant0._Z15TransposeKernelP6__halfS0_S0_S0_iii --------------------------
	.section	.nv.constant0._Z15TransposeKernelP6__halfS0_S0_S0_iii,"a",@progbits
	.sectionflags	@""
	.align	4
.nv.constant0._Z15TransposeKernelP6__halfS0_S0_S0_iii:
	.zero		940


//--------------------- SYMBOLS --------------------------

	.type		.nv.reservedSmem.offset0,@object
	.size		.nv.reservedSmem.offset0,0x4
